# CuTe-DSL kernel — source=fa4 family=fa4_fwd_sm100
# config = {"dtype": "Float8E4M3FN", "causal": true, "use_2cta": true, "q_stage": 1, "head_dim": 192, "head_dim_v": 128}


// ===== COMPILED SASS (sm_100a) =====

	.target	sm_100a

	.elftype	@"ET_EXEC"


//--------------------- .note.nv.tkinfo           --------------------------
	.section	.note.nv.tkinfo,"",@"SHT_NOTE"
	.sectionflags	@"SHF_NOTE_NV_TKINFO"
	.tkinfo
        /*0018*/ 	.word	0x00000081
        /*0030*/ 	.string	""
        /*0030*/ 	.string	"ptxas"
        /*0030*/ 	.string	"Cuda compilation tools, release 12.9, V12.9.83"
        /*0030*/ 	.string	"Build system must define TOOLS_VERSION_EXTENDED"
        /*0030*/ 	.string	"-O 3 -arch sm_100a "



//--------------------- .note.nv.cuver            --------------------------
	.section	.note.nv.cuver,"",@"SHT_NOTE"
	.sectionflags	@"SHF_NOTE_NV_CUVER"
        /*0018*/ 	.short	0x0001
        /*001a*/ 	.short	0x0064
        /*001c*/ 	.short	0x0001
        /*001e*/ 	.short	0x0000
        /*0020*/ 	.short	0x0001
        /*0022*/ 	.short	0x0000


//--------------------- .nv.info                  --------------------------
	.section	.nv.info,"",@"SHT_CUDA_INFO"
	.align	4


	//----- nvinfo : EIATTR_REGCOUNT
	.align		4
        /*0000*/ 	.byte	0x04, 0x2f
        /*0002*/ 	.short	(.L_6 - .L_5)
	.align		4
.L_5:
        /*0004*/ 	.word	index@(kernel_cutlass_kernel_flash_attncuteflash_fwd_sm100FlashAttentionForwardSm100_object_at__tensor0000o19211101213_tensor0000o19211101213_tensor0000o12810111213_tensor0000o12811101213_tensor_0)
        /*0008*/ 	.word	0x00000080


	//----- nvinfo : EIATTR_FRAME_SIZE
	.align		4
.L_6:
        /*000c*/ 	.byte	0x04, 0x11
        /*000e*/ 	.short	(.L_8 - .L_7)
	.align		4
.L_7:
        /*0010*/ 	.word	index@($__internal_2_$__cuda_sm10x_tcgen05_guardrail_trap_unallocated_columns_being_dealloced)
        /*0014*/ 	.word	0x00000000


	//----- nvinfo : EIATTR_FRAME_SIZE
	.align		4
.L_8:
        /*0018*/ 	.byte	0x04, 0x11
        /*001a*/ 	.short	(.L_10 - .L_9)
	.align		4
.L_9:
        /*001c*/ 	.word	index@($__internal_1_$__cuda_sm10x_tcgen05_guardrail_trap_phase_invalid_during_alloc)
        /*0020*/ 	.word	0x00000000


	//----- nvinfo : EIATTR_FRAME_SIZE
	.align		4
.L_10:
        /*0024*/ 	.byte	0x04, 0x11
        /*0026*/ 	.short	(.L_12 - .L_11)
	.align		4
.L_11:
        /*0028*/ 	.word	index@($__internal_0_$__cuda_sm10x_tcgen05_guardrail_trap_col_being_dealloced_not_returned_by_alloc)
        /*002c*/ 	.word	0x00000000


	//----- nvinfo : EIATTR_FRAME_SIZE
	.align		4
.L_12:
        /*0030*/ 	.byte	0x04, 0x11
        /*0032*/ 	.short	(.L_14 - .L_13)
	.align		4
.L_13:
        /*0034*/ 	.word	index@(kernel_cutlass_kernel_flash_attncuteflash_fwd_sm100FlashAttentionForwardSm100_object_at__tensor0000o19211101213_tensor0000o19211101213_tensor0000o12810111213_tensor0000o12811101213_tensor_0)
        /*0038*/ 	.word	0x00000000


	//----- nvinfo : EIATTR_MIN_STACK_SIZE
	.align		4
.L_14:
        /*003c*/ 	.byte	0x04, 0x12
        /*003e*/ 	.short	(.L_16 - .L_15)
	.align		4
.L_15:
        /*0040*/ 	.word	index@(kernel_cutlass_kernel_flash_attncuteflash_fwd_sm100FlashAttentionForwardSm100_object_at__tensor0000o19211101213_tensor0000o19211101213_tensor0000o12810111213_tensor0000o12811101213_tensor_0)
        /*0044*/ 	.word	0x00000000
.L_16:


//--------------------- .nv.info.kernel_cutlass_kernel_flash_attncuteflash_fwd_sm100FlashAttentionForwardSm100_object_at__tensor0000o19211101213_tensor0000o19211101213_tensor0000o12810111213_tensor0000o12811101213_tensor_0 --------------------------
	.section	.nv.info.kernel_cutlass_kernel_flash_attncuteflash_fwd_sm100FlashAttentionForwardSm100_object_at__tensor0000o19211101213_tensor0000o19211101213_tensor0000o12810111213_tensor0000o12811101213_tensor_0,"",@"SHT_CUDA_INFO"
	.sectionflags	@""
	.align	4


	//----- nvinfo : EIATTR_CUDA_API_VERSION
	.align		4
        /*0000*/ 	.byte	0x04, 0x37
        /*0002*/ 	.short	(.L_18 - .L_17)
.L_17:
        /*0004*/ 	.word	0x00000081


	//----- nvinfo : EIATTR_KPARAM_INFO
	.align		4
.L_18:
        /*0008*/ 	.byte	0x04, 0x17
        /*000a*/ 	.short	(.L_20 - .L_19)
.L_19:
        /*000c*/ 	.word	0x00000000
        /*0010*/ 	.short	0x0018
        /*0012*/ 	.short	0x02e4
        /*0014*/ 	.byte	0x00, 0xf0, 0x11, 0x00


	//----- nvinfo : EIATTR_KPARAM_INFO
	.align		4
.L_20:
        /*0018*/ 	.byte	0x04, 0x17
        /*001a*/ 	.short	(.L_22 - .L_21)
.L_21:
        /*001c*/ 	.word	0x00000000
        /*0020*/ 	.short	0x0017
        /*0022*/ 	.short	0x02d8
        /*0024*/ 	.byte	0x00, 0xf0, 0x31, 0x00


	//----- nvinfo : EIATTR_KPARAM_INFO
	.align		4
.L_22:
        /*0028*/ 	.byte	0x04, 0x17
        /*002a*/ 	.short	(.L_24 - .L_23)
.L_23:
        /*002c*/ 	.word	0x00000000
        /*0030*/ 	.short	0x0016
        /*0032*/ 	.short	0x02d4
        /*0034*/ 	.byte	0x00, 0xf0, 0x11, 0x00


	//----- nvinfo : EIATTR_KPARAM_INFO
	.align		4
.L_24:
        /*0038*/ 	.byte	0x04, 0x17
        /*003a*/ 	.short	(.L_26 - .L_25)
.L_25:
        /*003c*/ 	.word	0x00000000
        /*0040*/ 	.short	0x0015
        /*0042*/ 	.short	0x02c8
        /*0044*/ 	.byte	0x00, 0xf0, 0x31, 0x00


	//----- nvinfo : EIATTR_KPARAM_INFO
	.align		4
.L_26:
        /*0048*/ 	.byte	0x04, 0x17
        /*004a*/ 	.short	(.L_28 - .L_27)
.L_27:
        /*004c*/ 	.word	0x00000000
        /*0050*/ 	.short	0x0014
        /*0052*/ 	.short	0x02bc
        /*0054*/ 	.byte	0x00, 0xf0, 0x31, 0x00


	//----- nvinfo : EIATTR_KPARAM_INFO
	.align		4
.L_28:
        /*0058*/ 	.byte	0x04, 0x17
        /*005a*/ 	.short	(.L_30 - .L_29)
.L_29:
        /*005c*/ 	.word	0x00000000
        /*0060*/ 	.short	0x0013
        /*0062*/ 	.short	0x02b0
        /*0064*/ 	.byte	0x00, 0xf0, 0x31, 0x00


	//----- nvinfo : EIATTR_KPARAM_INFO
	.align		4
.L_30:
        /*0068*/ 	.byte	0x04, 0x17
        /*006a*/ 	.short	(.L_32 - .L_31)
.L_31:
        /*006c*/ 	.word	0x00000000
        /*0070*/ 	.short	0x0012
        /*0072*/ 	.short	0x02a4
        /*0074*/ 	.byte	0x00, 0xf0, 0x31, 0x00


	//----- nvinfo : EIATTR_KPARAM_INFO
	.align		4
.L_32:
        /*0078*/ 	.byte	0x04, 0x17
        /*007a*/ 	.short	(.L_34 - .L_33)
.L_33:
        /*007c*/ 	.word	0x00000000
        /*0080*/ 	.short	0x0011
        /*0082*/ 	.short	0x02a0
        /*0084*/ 	.byte	0x00, 0xf0, 0x11, 0x00


	//----- nvinfo : EIATTR_KPARAM_INFO
	.align		4
.L_34:
        /*0088*/ 	.byte	0x04, 0x17
        /*008a*/ 	.short	(.L_36 - .L_35)
.L_35:
        /*008c*/ 	.word	0x00000000
        /*0090*/ 	.short	0x0010
        /*0092*/ 	.short	0x029c
        /*0094*/ 	.byte	0x00, 0xf0, 0x11, 0x00


	//----- nvinfo : EIATTR_KPARAM_INFO
	.align		4
.L_36:
        /*0098*/ 	.byte	0x04, 0x17
        /*009a*/ 	.short	(.L_38 - .L_37)
.L_37:
        /*009c*/ 	.word	0x00000000
        /*00a0*/ 	.short	0x000f
        /*00a2*/ 	.short	0x0298
        /*00a4*/ 	.byte	0x00, 0xf0, 0x11, 0x00


	//----- nvinfo : EIATTR_KPARAM_INFO
	.align		4
.L_38:
        /*00a8*/ 	.byte	0x04, 0x17
        /*00aa*/ 	.short	(.L_40 - .L_39)
.L_39:
        /*00ac*/ 	.word	0x00000000
        /*00b0*/ 	.short	0x000e
        /*00b2*/ 	.short	0x0294
        /*00b4*/ 	.byte	0x00, 0xf0, 0x11, 0x00


	//----- nvinfo : EIATTR_KPARAM_INFO
	.align		4
.L_40:
        /*00b8*/ 	.byte	0x04, 0x17
        /*00ba*/ 	.short	(.L_42 - .L_41)
.L_41:
        /*00bc*/ 	.word	0x00000000
        /*00c0*/ 	.short	0x000d
        /*00c2*/ 	.short	0x0290
        /*00c4*/ 	.byte	0x00, 0xf0, 0x11, 0x00


	//----- nvinfo : EIATTR_KPARAM_INFO
	.align		4
.L_42:
        /*00c8*/ 	.byte	0x04, 0x17
        /*00ca*/ 	.short	(.L_44 - .L_43)
.L_43:
        /*00cc*/ 	.word	0x00000000
        /*00d0*/ 	.short	0x000c
        /*00d2*/ 	.short	0x028c
        /*00d4*/ 	.byte	0x00, 0xf0, 0x11, 0x00


	//----- nvinfo : EIATTR_KPARAM_INFO
	.align		4
.L_44:
        /*00d8*/ 	.byte	0x04, 0x17
        /*00da*/ 	.short	(.L_46 - .L_45)
.L_45:
        /*00dc*/ 	.word	0x00000000
        /*00e0*/ 	.short	0x000b
        /*00e2*/ 	.short	0x0287
        /*00e4*/ 	.byte	0x00, 0xf0, 0x0d, 0x00


	//----- nvinfo : EIATTR_KPARAM_INFO
	.align		4
.L_46:
        /*00e8*/ 	.byte	0x04, 0x17
        /*00ea*/ 	.short	(.L_48 - .L_47)
.L_47:
        /*00ec*/ 	.word	0x00000000
        /*00f0*/ 	.short	0x000a
        /*00f2*/ 	.short	0x0284
        /*00f4*/ 	.byte	0x00, 0xf0, 0x0d, 0x00


	//----- nvinfo : EIATTR_KPARAM_INFO
	.align		4
.L_48:
        /*00f8*/ 	.byte	0x04, 0x17
        /*00fa*/ 	.short	(.L_50 - .L_49)
.L_49:
        /*00fc*/ 	.word	0x00000000
        /*0100*/ 	.short	0x0009
        /*0102*/ 	.short	0x0280
        /*0104*/ 	.byte	0x00, 0xf0, 0x11, 0x00


	//----- nvinfo : EIATTR_KPARAM_INFO
	.align		4
.L_50:
        /*0108*/ 	.byte	0x04, 0x17
        /*010a*/ 	.short	(.L_52 - .L_51)
.L_51:
        /*010c*/ 	.word	0x00000000
        /*0110*/ 	.short	0x0008
        /*0112*/ 	.short	0x0200
        /*0114*/ 	.byte	0x00, 0xf0, 0x01, 0x02


	//----- nvinfo : EIATTR_KPARAM_INFO
	.align		4
.L_52:
        /*0118*/ 	.byte	0x04, 0x17
        /*011a*/ 	.short	(.L_54 - .L_53)
.L_53:
        /*011c*/ 	.word	0x00000000
        /*0120*/ 	.short	0x0007
        /*0122*/ 	.short	0x0180
        /*0124*/ 	.byte	0x00, 0xf0, 0x01, 0x02


	//----- nvinfo : EIATTR_KPARAM_INFO
	.align		4
.L_54:
        /*0128*/ 	.byte	0x04, 0x17
        /*012a*/ 	.short	(.L_56 - .L_55)
.L_55:
        /*012c*/ 	.word	0x00000000
        /*0130*/ 	.short	0x0006
        /*0132*/ 	.short	0x0100
        /*0134*/ 	.byte	0x00, 0xf0, 0x01, 0x02


	//----- nvinfo : EIATTR_KPARAM_INFO
	.align		4
.L_56:
        /*0138*/ 	.byte	0x04, 0x17
        /*013a*/ 	.short	(.L_58 - .L_57)
.L_57:
        /*013c*/ 	.word	0x00000000
        /*0140*/ 	.short	0x0005
        /*0142*/ 	.short	0x0080
        /*0144*/ 	.byte	0x00, 0xf0, 0x01, 0x02


	//----- nvinfo : EIATTR_KPARAM_INFO
	.align		4
.L_58:
        /*0148*/ 	.byte	0x04, 0x17
        /*014a*/ 	.short	(.L_60 - .L_59)
.L_59:
        /*014c*/ 	.word	0x00000000
        /*0150*/ 	.short	0x0004
        /*0152*/ 	.short	0x0030
        /*0154*/ 	.byte	0x00, 0xf0, 0xa1, 0x00


	//----- nvinfo : EIATTR_KPARAM_INFO
	.align		4
.L_60:
        /*0158*/ 	.byte	0x04, 0x17
        /*015a*/ 	.short	(.L_62 - .L_61)
.L_61:
        /*015c*/ 	.word	0x00000000
        /*0160*/ 	.short	0x0003
        /*0162*/ 	.short	0x0024
        /*0164*/ 	.byte	0x00, 0xf0, 0x31, 0x00


	//----- nvinfo : EIATTR_KPARAM_INFO
	.align		4
.L_62:
        /*0168*/ 	.byte	0x04, 0x17
        /*016a*/ 	.short	(.L_64 - .L_63)
.L_63:
        /*016c*/ 	.word	0x00000000
        /*0170*/ 	.short	0x0002
        /*0172*/ 	.short	0x0018
        /*0174*/ 	.byte	0x00, 0xf0, 0x31, 0x00


	//----- nvinfo : EIATTR_KPARAM_INFO
	.align		4
.L_64:
        /*0178*/ 	.byte	0x04, 0x17
        /*017a*/ 	.short	(.L_66 - .L_65)
.L_65:
        /*017c*/ 	.word	0x00000000
        /*0180*/ 	.short	0x0001
        /*0182*/ 	.short	0x000c
        /*0184*/ 	.byte	0x00, 0xf0, 0x31, 0x00


	//----- nvinfo : EIATTR_KPARAM_INFO
	.align		4
.L_66:
        /*0188*/ 	.byte	0x04, 0x17
        /*018a*/ 	.short	(.L_68 - .L_67)
.L_67:
        /*018c*/ 	.word	0x00000000
        /*0190*/ 	.short	0x0000
        /*0192*/ 	.short	0x0000
        /*0194*/ 	.byte	0x00, 0xf0, 0x31, 0x00


	//----- nvinfo : EIATTR_AT_ENTRY_FRAGMENTS
	.align		4
.L_68:
        /*0198*/ 	.byte	0x04, 0x4f
        /*019a*/ 	.short	(.L_70 - .L_69)


	//   ....[0]....
.L_69:
        /*019c*/ 	.word	0x00000004


	//   ....[1]....
        /*01a0*/ 	.word	0x00000005


	//----- nvinfo : EIATTR_RESERVED_SMEM_USED
	.align		4
.L_70:
        /*01a4*/ 	.byte	0x01, 0x41
	.zero		2


	//----- nvinfo : EIATTR_SPARSE_MMA_MASK
	.align		4
        /*01a8*/ 	.byte	0x03, 0x50
        /*01aa*/ 	.short	0x0000


	//----- nvinfo : EIATTR_TCGEN05_2CTA_USED
	.align		4
        /*01ac*/ 	.byte	0x01, 0x52
	.zero		2


	//----- nvinfo : EIATTR_MAXREG_COUNT
	.align		4
        /*01b0*/ 	.byte	0x03, 0x1b
        /*01b2*/ 	.short	0x0080


	//----- nvinfo : EIATTR_NUM_BARRIERS
	.align		4
        /*01b4*/ 	.byte	0x02, 0x4c
        /*01b6*/ 	.byte	0x10
	.zero		1


	//----- nvinfo : EIATTR_INT_WARP_WIDE_INSTR_OFFSETS
	.align		4
        /*01b8*/ 	.byte	0x04, 0x31
        /*01ba*/ 	.short	(.L_72 - .L_71)


	//   ....[0]....
.L_71:
        /*01bc*/ 	.word	0x00003f20


	//   ....[1]....
        /*01c0*/ 	.word	0x00003f60


	//----- nvinfo : EIATTR_COOP_GROUP_MASK_REGIDS
	.align		4
.L_72:
        /*01c4*/ 	.byte	0x04, 0x29
        /*01c6*/ 	.short	(.L_74 - .L_73)


	//   ....[0]....
.L_73:
        /*01c8*/ 	.word	0xffffffff


	//   ....[1]....
        /*01cc*/ 	.word	0xffffffff


	//   ....[2]....
        /*01d0*/ 	.word	0xffffffff


	//   ....[3]....
        /*01d4*/ 	.word	0xffffffff


	//   ....[4]....
        /*01d8*/ 	.word	0xffffffff


	//   ....[5]....
        /*01dc*/ 	.word	0xffffffff


	//   ....[6]....
        /*01e0*/ 	.word	0xffffffff


	//   ....[7]....
        /*01e4*/ 	.word	0xffffffff


	//   ....[8]....
        /*01e8*/ 	.word	0xffffffff


	//   ....[9]....
        /*01ec*/ 	.word	0xffffffff


	//----- nvinfo : EIATTR_COOP_GROUP_INSTR_OFFSETS
	.align		4
.L_74:
        /*01f0*/ 	.byte	0x04, 0x28
        /*01f2*/ 	.short	(.L_76 - .L_75)


	//   ....[0]....
.L_75:
        /*01f4*/ 	.word	0x00000920


	//   ....[1]....
        /*01f8*/ 	.word	0x00002220


	//   ....[2]....
        /*01fc*/ 	.word	0x00002880


	//   ....[3]....
        /*0200*/ 	.word	0x00002a00


	//   ....[4]....
        /*0204*/ 	.word	0x00003dc0


	//   ....[5]....
        /*0208*/ 	.word	0x00004010


	//   ....[6]....
        /*020c*/ 	.word	0x00007220


	//   ....[7]....
        /*0210*/ 	.word	0x00009780


	//   ....[8]....
        /*0214*/ 	.word	0x0000b640


	//   ....[9]....
        /*0218*/ 	.word	0x0000c480


	//----- nvinfo : EIATTR_REG_RECONFIG
	.align		4
.L_76:
        /*021c*/ 	.byte	0x01, 0x54
	.zero		2


	//----- nvinfo : EIATTR_VRC_CTA_INIT_COUNT
	.align		4
        /*0220*/ 	.byte	0x02, 0x4a
        /*0222*/ 	.byte	0x80
	.zero		1


	//----- nvinfo : EIATTR_MBARRIER_INSTR_OFFSETS
	.align		4
        /*0224*/ 	.byte	0x04, 0x39
        /*0226*/ 	.short	(.L_78 - .L_77)


	//   ....[0]....
.L_77:
        /*0228*/ 	.word	0x00000380
        /*022c*/ 	.word	0x000000ff
        /*0230*/ 	.word	0x00000180
        /*0234*/ 	.short	0x0100
        /*0236*/ 	.byte	0x07
	.zero		1


	//   ....[1]....
        /*0238*/ 	.word	0x000003c0
        /*023c*/ 	.word	0x000000ff
        /*0240*/ 	.word	0x00000000
        /*0244*/ 	.short	0x0100
        /*0246*/ 	.byte	0x06
	.zero		1


	//   ....[2]....
        /*0248*/ 	.word	0x000003d0
        /*024c*/ 	.word	0x000000ff
        /*0250*/ 	.word	0x00000008
        /*0254*/ 	.short	0x0100
        /*0256*/ 	.byte	0x06
	.zero		1


	//   ....[3]....
        /*0258*/ 	.word	0x000004a0
        /*025c*/ 	.word	0x000000ff
        /*0260*/ 	.word	0x00000010
        /*0264*/ 	.short	0x0100
        /*0266*/ 	.byte	0x06
	.zero		1


	//   ....[4]....
        /*0268*/ 	.word	0x000004b0
        /*026c*/ 	.word	0x000000ff
        /*0270*/ 	.word	0x00000018
        /*0274*/ 	.short	0x0100
        /*0276*/ 	.byte	0x06
	.zero		1


	//   ....[5]....
        /*0278*/ 	.word	0x000004c0
        /*027c*/ 	.word	0x000000ff
        /*0280*/ 	.word	0x00000020
        /*0284*/ 	.short	0x0100
        /*0286*/ 	.byte	0x06
	.zero		1


	//   ....[6]....
        /*0288*/ 	.word	0x000004d0
        /*028c*/ 	.word	0x000000ff
        /*0290*/ 	.word	0x00000028
        /*0294*/ 	.short	0x0100
        /*0296*/ 	.byte	0x06
	.zero		1


	//   ....[7]....
        /*0298*/ 	.word	0x000004e0
        /*029c*/ 	.word	0x000000ff
        /*02a0*/ 	.word	0x00000030
        /*02a4*/ 	.short	0x0100
        /*02a6*/ 	.byte	0x06
	.zero		1


	//   ....[8]....
        /*02a8*/ 	.word	0x000004f0
        /*02ac*/ 	.word	0x000000ff
        /*02b0*/ 	.word	0x00000038
        /*02b4*/ 	.short	0x0100
        /*02b6*/ 	.byte	0x06
	.zero		1


	//   ....[9]....
        /*02b8*/ 	.word	0x00000500
        /*02bc*/ 	.word	0x000000ff
        /*02c0*/ 	.word	0x00000040
        /*02c4*/ 	.short	0x0100
        /*02c6*/ 	.byte	0x06
	.zero		1


	//   ....[10]....
        /*02c8*/ 	.word	0x00000510
        /*02cc*/ 	.word	0x000000ff
        /*02d0*/ 	.word	0x00000048
        /*02d4*/ 	.short	0x0100
        /*02d6*/ 	.byte	0x06
	.zero		1


	//   ....[11]....
        /*02d8*/ 	.word	0x00000520
        /*02dc*/ 	.word	0x000000ff
        /*02e0*/ 	.word	0x00000050
        /*02e4*/ 	.short	0x0100
        /*02e6*/ 	.byte	0x06
	.zero		1


	//   ....[12]....
        /*02e8*/ 	.word	0x00000530
        /*02ec*/ 	.word	0x000000ff
        /*02f0*/ 	.word	0x00000058
        /*02f4*/ 	.short	0x0100
        /*02f6*/ 	.byte	0x06
	.zero		1


	//   ....[13]....
        /*02f8*/ 	.word	0x00000540
        /*02fc*/ 	.word	0x000000ff
        /*0300*/ 	.word	0x00000060
        /*0304*/ 	.short	0x0100
        /*0306*/ 	.byte	0x06
	.zero		1


	//   ....[14]....
        /*0308*/ 	.word	0x00000550
        /*030c*/ 	.word	0x000000ff
        /*0310*/ 	.word	0x00000068
        /*0314*/ 	.short	0x0100
        /*0316*/ 	.byte	0x06
	.zero		1


	//   ....[15]....
        /*0318*/ 	.word	0x00000560
        /*031c*/ 	.word	0x000000ff
        /*0320*/ 	.word	0x00000070
        /*0324*/ 	.short	0x0100
        /*0326*/ 	.byte	0x06
	.zero		1


	//   ....[16]....
        /*0328*/ 	.word	0x00000570
        /*032c*/ 	.word	0x000000ff
        /*0330*/ 	.word	0x00000078
        /*0334*/ 	.short	0x0100
        /*0336*/ 	.byte	0x06
	.zero		1


	//   ....[17]....
        /*0338*/ 	.word	0x00000580
        /*033c*/ 	.word	0x000000ff
        /*0340*/ 	.word	0x00000080
        /*0344*/ 	.short	0x0100
        /*0346*/ 	.byte	0x06
	.zero		1


	//   ....[18]....
        /*0348*/ 	.word	0x00000590
        /*034c*/ 	.word	0x000000ff
        /*0350*/ 	.word	0x00000088
        /*0354*/ 	.short	0x0100
        /*0356*/ 	.byte	0x06
	.zero		1


	//   ....[19]....
        /*0358*/ 	.word	0x000005a0
        /*035c*/ 	.word	0x000000ff
        /*0360*/ 	.word	0x00000090
        /*0364*/ 	.short	0x0100
        /*0366*/ 	.byte	0x06
	.zero		1


	//   ....[20]....
        /*0368*/ 	.word	0x000005b0
        /*036c*/ 	.word	0x000000ff
        /*0370*/ 	.word	0x00000098
        /*0374*/ 	.short	0x0100
        /*0376*/ 	.byte	0x06
	.zero		1


	//   ....[21]....
        /*0378*/ 	.word	0x000005c0
        /*037c*/ 	.word	0x000000ff
        /*0380*/ 	.word	0x000000a0
        /*0384*/ 	.short	0x0100
        /*0386*/ 	.byte	0x06
	.zero		1


	//   ....[22]....
        /*0388*/ 	.word	0x000005d0
        /*038c*/ 	.word	0x000000ff
        /*0390*/ 	.word	0x000000a8
        /*0394*/ 	.short	0x0100
        /*0396*/ 	.byte	0x06
	.zero		1


	//   ....[23]....
        /*0398*/ 	.word	0x000005e0
        /*039c*/ 	.word	0x000000ff
        /*03a0*/ 	.word	0x000000b0
        /*03a4*/ 	.short	0x0100
        /*03a6*/ 	.byte	0x06
	.zero		1


	//   ....[24]....
        /*03a8*/ 	.word	0x000005f0
        /*03ac*/ 	.word	0x000000ff
        /*03b0*/ 	.word	0x000000b8
        /*03b4*/ 	.short	0x0100
        /*03b6*/ 	.byte	0x06
	.zero		1


	//   ....[25]....
        /*03b8*/ 	.word	0x00000600
        /*03bc*/ 	.word	0x000000ff
        /*03c0*/ 	.word	0x000000c0
        /*03c4*/ 	.short	0x0100
        /*03c6*/ 	.byte	0x06
	.zero		1


	//   ....[26]....
        /*03c8*/ 	.word	0x00000610
        /*03cc*/ 	.word	0x000000ff
        /*03d0*/ 	.word	0x000000c8
        /*03d4*/ 	.short	0x0100
        /*03d6*/ 	.byte	0x06
	.zero		1


	//   ....[27]....
        /*03d8*/ 	.word	0x00000620
        /*03dc*/ 	.word	0x000000ff
        /*03e0*/ 	.word	0x000000d0
        /*03e4*/ 	.short	0x0100
        /*03e6*/ 	.byte	0x06
	.zero		1


	//   ....[28]....
        /*03e8*/ 	.word	0x00000630
        /*03ec*/ 	.word	0x000000ff
        /*03f0*/ 	.word	0x000000d8
        /*03f4*/ 	.short	0x0100
        /*03f6*/ 	.byte	0x06
	.zero		1


	//   ....[29]....
        /*03f8*/ 	.word	0x00000640
        /*03fc*/ 	.word	0x000000ff
        /*0400*/ 	.word	0x000000e0
        /*0404*/ 	.short	0x0100
        /*0406*/ 	.byte	0x06
	.zero		1


	//   ....[30]....
        /*0408*/ 	.word	0x00000650
        /*040c*/ 	.word	0x000000ff
        /*0410*/ 	.word	0x000000e8
        /*0414*/ 	.short	0x0100
        /*0416*/ 	.byte	0x06
	.zero		1


	//   ....[31]....
        /*0418*/ 	.word	0x00000660
        /*041c*/ 	.word	0x000000ff
        /*0420*/ 	.word	0x000000f0
        /*0424*/ 	.short	0x0100
        /*0426*/ 	.byte	0x06
	.zero		1


	//   ....[32]....
        /*0428*/ 	.word	0x00000670
        /*042c*/ 	.word	0x000000ff
        /*0430*/ 	.word	0x000000f8
        /*0434*/ 	.short	0x0100
        /*0436*/ 	.byte	0x06
	.zero		1


	//   ....[33]....
        /*0438*/ 	.word	0x00000680
        /*043c*/ 	.word	0x000000ff
        /*0440*/ 	.word	0x00000100
        /*0444*/ 	.short	0x0100
        /*0446*/ 	.byte	0x06
	.zero		1


	//   ....[34]....
        /*0448*/ 	.word	0x00000690
        /*044c*/ 	.word	0x000000ff
        /*0450*/ 	.word	0x00000108
        /*0454*/ 	.short	0x0100
        /*0456*/ 	.byte	0x06
	.zero		1


	//   ....[35]....
        /*0458*/ 	.word	0x000006a0
        /*045c*/ 	.word	0x000000ff
        /*0460*/ 	.word	0x00000110
        /*0464*/ 	.short	0x0100
        /*0466*/ 	.byte	0x06
	.zero		1


	//   ....[36]....
        /*0468*/ 	.word	0x000006b0
        /*046c*/ 	.word	0x000000ff
        /*0470*/ 	.word	0x00000118
        /*0474*/ 	.short	0x0100
        /*0476*/ 	.byte	0x06
	.zero		1


	//   ....[37]....
        /*0478*/ 	.word	0x00000850
        /*047c*/ 	.word	0x000000ff
        /*0480*/ 	.word	0x00000120
        /*0484*/ 	.short	0x0100
        /*0486*/ 	.byte	0x07
	.zero		1


	//   ....[38]....
        /*0488*/ 	.word	0x00000860
        /*048c*/ 	.word	0x000000ff
        /*0490*/ 	.word	0x00000128
        /*0494*/ 	.short	0x0100
        /*0496*/ 	.byte	0x07
	.zero		1


	//   ....[39]....
        /*0498*/ 	.word	0x00000870
        /*049c*/ 	.word	0x000000ff
        /*04a0*/ 	.word	0x00000130
        /*04a4*/ 	.short	0x0100
        /*04a6*/ 	.byte	0x07
	.zero		1


	//   ....[40]....
        /*04a8*/ 	.word	0x00000880
        /*04ac*/ 	.word	0x000000ff
        /*04b0*/ 	.word	0x00000138
        /*04b4*/ 	.short	0x0100
        /*04b6*/ 	.byte	0x07
	.zero		1


	//   ....[41]....
        /*04b8*/ 	.word	0x00000890
        /*04bc*/ 	.word	0x000000ff
        /*04c0*/ 	.word	0x00000140
        /*04c4*/ 	.short	0x0100
        /*04c6*/ 	.byte	0x07
	.zero		1


	//   ....[42]....
        /*04c8*/ 	.word	0x000008a0
        /*04cc*/ 	.word	0x000000ff
        /*04d0*/ 	.word	0x00000148
        /*04d4*/ 	.short	0x0100
        /*04d6*/ 	.byte	0x07
	.zero		1


	//   ....[43]....
        /*04d8*/ 	.word	0x000008b0
        /*04dc*/ 	.word	0x000000ff
        /*04e0*/ 	.word	0x00000150
        /*04e4*/ 	.short	0x0100
        /*04e6*/ 	.byte	0x07
	.zero		1


	//   ....[44]....
        /*04e8*/ 	.word	0x000008c0
        /*04ec*/ 	.word	0x000000ff
        /*04f0*/ 	.word	0x00000158
        /*04f4*/ 	.short	0x0100
        /*04f6*/ 	.byte	0x07
	.zero		1


	//   ....[45]....
        /*04f8*/ 	.word	0x00000f00
        /*04fc*/ 	.word	0x000000ff
        /*0500*/ 	.word	0x00000090
        /*0504*/ 	.short	0x010a
        /*0506*/ 	.byte	0x04
	.zero		1


	//   ....[46]....
        /*0508*/ 	.word	0x000013e0
        /*050c*/ 	.word	0x000000ff
        /*0510*/ 	.word	0x00000008
        /*0514*/ 	.short	0x010a
        /*0516*/ 	.byte	0x04
	.zero		1


	//   ....[47]....
        /*0518*/ 	.word	0x00001640
        /*051c*/ 	.word	0x000000ff
        /*0520*/ 	.word	0x00000098
        /*0524*/ 	.short	0x010a
        /*0526*/ 	.byte	0x04
	.zero		1


	//   ....[48]....
        /*0528*/ 	.word	0x000018a0
        /*052c*/ 	.word	0x000000ff
        /*0530*/ 	.word	0x00000090
        /*0534*/ 	.short	0x010a
        /*0536*/ 	.byte	0x05
	.zero		1


	//   ....[49]....
        /*0538*/ 	.word	0x00001a70
        /*053c*/ 	.word	0x000000ff
        /*0540*/ 	.word	0x00000090
        /*0544*/ 	.short	0x010a
        /*0546*/ 	.byte	0x08
	.zero		1


	//   ....[50]....
        /*0548*/ 	.word	0x00002020
        /*054c*/ 	.word	0x000000ff
        /*0550*/ 	.word	0x00000090
        /*0554*/ 	.short	0x010a
        /*0556*/ 	.byte	0x06
	.zero		1


	//   ....[51]....
        /*0558*/ 	.word	0x000020a0
        /*055c*/ 	.word	0x000000ff
        /*0560*/ 	.word	0x00000008
        /*0564*/ 	.short	0x010a
        /*0566*/ 	.byte	0x04
	.zero		1


	//   ....[52]....
        /*0568*/ 	.word	0x00002120
        /*056c*/ 	.word	0x000000ff
        /*0570*/ 	.word	0x00000008
        /*0574*/ 	.short	0x010a
        /*0576*/ 	.byte	0x04
	.zero		1


	//   ....[53]....
        /*0578*/ 	.word	0x000021f0
        /*057c*/ 	.word	0x000000ff
        /*0580*/ 	.word	0x00000180
        /*0584*/ 	.short	0x0100
        /*0586*/ 	.byte	0x06
	.zero		1


	//   ....[54]....
        /*0588*/ 	.word	0x00002490
        /*058c*/ 	.word	0x00000006
        /*0590*/ 	.word	0x00000000
        /*0594*/ 	.short	0x010a
        /*0596*/ 	.byte	0xff
	.zero		1


	//   ....[55]....
        /*0598*/ 	.word	0x000024b0
        /*059c*/ 	.word	0x00000006
        /*05a0*/ 	.word	0x00000000
        /*05a4*/ 	.short	0x010a
        /*05a6*/ 	.byte	0xff
	.zero		1


	//   ....[56]....
        /*05a8*/ 	.word	0x000026e0
        /*05ac*/ 	.word	0x00000004
        /*05b0*/ 	.word	0x00000000
        /*05b4*/ 	.short	0x010a
        /*05b6*/ 	.byte	0xff
	.zero		1


	//   ....[57]....
        /*05b8*/ 	.word	0x00002700
        /*05bc*/ 	.word	0x00000004
        /*05c0*/ 	.word	0x00000000
        /*05c4*/ 	.short	0x010a
        /*05c6*/ 	.byte	0xff
	.zero		1


	//   ....[58]....
        /*05c8*/ 	.word	0x00002800
        /*05cc*/ 	.word	0x00000005
        /*05d0*/ 	.word	0x00000000
        /*05d4*/ 	.short	0x0101
        /*05d6*/ 	.byte	0xff
	.zero		1


	//   ....[59]....
        /*05d8*/ 	.word	0x00002d10
        /*05dc*/ 	.word	0x000000ff
        /*05e0*/ 	.word	0x00000000
        /*05e4*/ 	.short	0x010a
        /*05e6*/ 	.byte	0x04
	.zero		1


	//   ....[60]....
        /*05e8*/ 	.word	0x00002d30
        /*05ec*/ 	.word	0x000000ff
        /*05f0*/ 	.word	0x00000010
        /*05f4*/ 	.short	0x010a
        /*05f6*/ 	.byte	0x04
	.zero		1


	//   ....[61]....
        /*05f8*/ 	.word	0x00003350
        /*05fc*/ 	.word	0x000000ff
        /*0600*/ 	.word	0x00000010
        /*0604*/ 	.short	0x010a
        /*0606*/ 	.byte	0x12
	.zero		1


	//   ....[62]....
        /*0608*/ 	.word	0x00003380
        /*060c*/ 	.word	0x000000ff
        /*0610*/ 	.word	0x00000118
        /*0614*/ 	.short	0x010a
        /*0616*/ 	.byte	0x04
	.zero		1


	//   ....[63]....
        /*0618*/ 	.word	0x00003530
        /*061c*/ 	.word	0x000000ff
        /*0620*/ 	.word	0x00000120
        /*0624*/ 	.short	0x010a
        /*0626*/ 	.byte	0x04
	.zero		1


	//   ....[64]....
        /*0628*/ 	.word	0x00003650
        /*062c*/ 	.word	0x000000ff
        /*0630*/ 	.word	0x00000010
        /*0634*/ 	.short	0x010a
        /*0636*/ 	.byte	0x20
	.zero		1


	//   ....[65]....
        /*0638*/ 	.word	0x00003980
        /*063c*/ 	.word	0x000000ff
        /*0640*/ 	.word	0x00000010
        /*0644*/ 	.short	0x010a
        /*0646*/ 	.byte	0x07
	.zero		1


	//   ....[66]....
        /*0648*/ 	.word	0x000039a0
        /*064c*/ 	.word	0x000000ff
        /*0650*/ 	.word	0x00000118
        /*0654*/ 	.short	0x010a
        /*0656*/ 	.byte	0x04
	.zero		1


	//   ....[67]....
        /*0658*/ 	.word	0x00003bd0
        /*065c*/ 	.word	0x000000ff
        /*0660*/ 	.word	0x00000120
        /*0664*/ 	.short	0x010a
        /*0666*/ 	.byte	0x04
	.zero		1


	//   ....[68]....
        /*0668*/ 	.word	0x00003d90
        /*066c*/ 	.word	0x000000ff
        /*0670*/ 	.word	0x00000000
        /*0674*/ 	.short	0x0101
        /*0676*/ 	.byte	0x05
	.zero		1


	//   ....[69]....
        /*0678*/ 	.word	0x00003da0
        /*067c*/ 	.word	0x000000ff
        /*0680*/ 	.word	0x00000180
        /*0684*/ 	.short	0x010a
        /*0686*/ 	.byte	0x04
	.zero		1


	//   ....[70]....
        /*0688*/ 	.word	0x00004100
        /*068c*/ 	.word	0x000000ff
        /*0690*/ 	.word	0x00000180
        /*0694*/ 	.short	0x0100
        /*0696*/ 	.byte	0x05
	.zero		1


	//   ....[71]....
        /*0698*/ 	.word	0x00004460
        /*069c*/ 	.word	0x000000ff
        /*06a0*/ 	.word	0x00000150
        /*06a4*/ 	.short	0x010a
        /*06a6*/ 	.byte	0x04
	.zero		1


	//   ....[72]....
        /*06a8*/ 	.word	0x000044f0
        /*06ac*/ 	.word	0x000000ff
        /*06b0*/ 	.word	0x00000158
        /*06b4*/ 	.short	0x0101
        /*06b6*/ 	.byte	0x04
	.zero		1


	//   ....[73]....
        /*06b8*/ 	.word	0x00004650
        /*06bc*/ 	.word	0x000000ff
        /*06c0*/ 	.word	0x00000148
        /*06c4*/ 	.short	0x010a
        /*06c6*/ 	.byte	0x04
	.zero		1


	//   ....[74]....
        /*06c8*/ 	.word	0x000046d0
        /*06cc*/ 	.word	0x000000ff
        /*06d0*/ 	.word	0x00000110
        /*06d4*/ 	.short	0x010a
        /*06d6*/ 	.byte	0x04
	.zero		1


	//   ....[75]....
        /*06d8*/ 	.word	0x00006d20
        /*06dc*/ 	.word	0x000000ff
        /*06e0*/ 	.word	0x00000000
        /*06e4*/ 	.short	0x0101
        /*06e6*/ 	.byte	0x09
	.zero		1


	//   ....[76]....
        /*06e8*/ 	.word	0x00007230
        /*06ec*/ 	.word	0x000000ff
        /*06f0*/ 	.word	0x00000000
        /*06f4*/ 	.short	0x0101
        /*06f6*/ 	.byte	0x05
	.zero		1


	//   ....[77]....
        /*06f8*/ 	.word	0x00007240
        /*06fc*/ 	.word	0x000000ff
        /*0700*/ 	.word	0x00000148
        /*0704*/ 	.short	0x010a
        /*0706*/ 	.byte	0x04
	.zero		1


	//   ....[78]....
        /*0708*/ 	.word	0x000073d0
        /*070c*/ 	.word	0x000000ff
        /*0710*/ 	.word	0x00000110
        /*0714*/ 	.short	0x010a
        /*0716*/ 	.byte	0x04
	.zero		1


	//   ....[79]....
        /*0718*/ 	.word	0x00009750
        /*071c*/ 	.word	0x000000ff
        /*0720*/ 	.word	0x00000000
        /*0724*/ 	.short	0x0101
        /*0726*/ 	.byte	0x09
	.zero		1


	//   ....[80]....
        /*0728*/ 	.word	0x00009790
        /*072c*/ 	.word	0x000000ff
        /*0730*/ 	.word	0x00000000
        /*0734*/ 	.short	0x0101
        /*0736*/ 	.byte	0x06
	.zero		1


	//   ....[81]....
        /*0738*/ 	.word	0x000097b0
        /*073c*/ 	.word	0x000000ff
        /*0740*/ 	.word	0x00000148
        /*0744*/ 	.short	0x010a
        /*0746*/ 	.byte	0x04
	.zero		1


	//   ....[82]....
        /*0748*/ 	.word	0x00009dc0
        /*074c*/ 	.word	0x000000ff
        /*0750*/ 	.word	0x00000110
        /*0754*/ 	.short	0x010a
        /*0756*/ 	.byte	0x07
	.zero		1


	//   ....[83]....
        /*0758*/ 	.word	0x0000b610
        /*075c*/ 	.word	0x000000ff
        /*0760*/ 	.word	0x00000000
        /*0764*/ 	.short	0x0101
        /*0766*/ 	.byte	0x09
	.zero		1


	//   ....[84]....
        /*0768*/ 	.word	0x0000b650
        /*076c*/ 	.word	0x000000ff
        /*0770*/ 	.word	0x00000000
        /*0774*/ 	.short	0x0101
        /*0776*/ 	.byte	0x08
	.zero		1


	//   ....[85]....
        /*0778*/ 	.word	0x0000b660
        /*077c*/ 	.word	0x000000ff
        /*0780*/ 	.word	0x00000148
        /*0784*/ 	.short	0x010a
        /*0786*/ 	.byte	0x07
	.zero		1


	//   ....[86]....
        /*0788*/ 	.word	0x0000bbe0
        /*078c*/ 	.word	0x00000003
        /*0790*/ 	.word	0x00000148
        /*0794*/ 	.short	0x010a
        /*0796*/ 	.byte	0xff
	.zero		1


	//   ....[87]....
        /*0798*/ 	.word	0x0000bcc0
        /*079c*/ 	.word	0x000000ff
        /*07a0*/ 	.word	0x00000180
        /*07a4*/ 	.short	0x0100
        /*07a6*/ 	.byte	0x05
	.zero		1


	//   ....[88]....
        /*07a8*/ 	.word	0x0000bdc0
        /*07ac*/ 	.word	0x000000ff
        /*07b0*/ 	.word	0x00000180
        /*07b4*/ 	.short	0x0100
        /*07b6*/ 	.byte	0x05
	.zero		1


	//   ....[89]....
        /*07b8*/ 	.word	0x0000c170
        /*07bc*/ 	.word	0x000000ff
        /*07c0*/ 	.word	0x00000000
        /*07c4*/ 	.short	0x0101
        /*07c6*/ 	.byte	0x0e
	.zero		1


	//   ....[90]....
        /*07c8*/ 	.word	0x0000c2d0
        /*07cc*/ 	.word	0x000000ff
        /*07d0*/ 	.word	0x00000148
        /*07d4*/ 	.short	0x0101
        /*07d6*/ 	.byte	0x04
	.zero		1


	//   ....[91]....
        /*07d8*/ 	.word	0x0000c9e0
        /*07dc*/ 	.word	0x000000ff
        /*07e0*/ 	.word	0x00000000
        /*07e4*/ 	.short	0x0101
        /*07e6*/ 	.byte	0x0e
	.zero		1


	//   ....[92]....
        /*07e8*/ 	.word	0x0000ca10
        /*07ec*/ 	.word	0x000000ff
        /*07f0*/ 	.word	0x00000148
        /*07f4*/ 	.short	0x0101
        /*07f6*/ 	.byte	0x04
	.zero		1


	//   ....[93]....
        /*07f8*/ 	.word	0x0000caa0
        /*07fc*/ 	.word	0x000000ff
        /*0800*/ 	.word	0x00000148
        /*0804*/ 	.short	0x0101
        /*0806*/ 	.byte	0x04
	.zero		1


	//   ....[94]....
        /*0808*/ 	.word	0x0000cab0
        /*080c*/ 	.word	0x000000ff
        /*0810*/ 	.word	0x00000130
        /*0814*/ 	.short	0x010a
        /*0816*/ 	.byte	0x04
	.zero		1


	//   ....[95]....
        /*0818*/ 	.word	0x0000cb00
        /*081c*/ 	.word	0x000000ff
        /*0820*/ 	.word	0x00000158
        /*0824*/ 	.short	0x010a
        /*0826*/ 	.byte	0x04
	.zero		1


	//   ....[96]....
        /*0828*/ 	.word	0x0000d800
        /*082c*/ 	.word	0x000000ff
        /*0830*/ 	.word	0x00000000
        /*0834*/ 	.short	0x0101
        /*0836*/ 	.byte	0x0e
	.zero		1


	//   ....[97]....
        /*0838*/ 	.word	0x0000d820
        /*083c*/ 	.word	0x000000ff
        /*0840*/ 	.word	0x00000150
        /*0844*/ 	.short	0x0101
        /*0846*/ 	.byte	0x04
	.zero		1


	//   ....[98]....
        /*0848*/ 	.word	0x0000d9a0
        /*084c*/ 	.word	0x000000ff
        /*0850*/ 	.word	0x00000158
        /*0854*/ 	.short	0x010a
        /*0856*/ 	.byte	0x04
	.zero		1


	//   ....[99]....
        /*0858*/ 	.word	0x0000da80
        /*085c*/ 	.word	0x000000ff
        /*0860*/ 	.word	0x00000180
        /*0864*/ 	.short	0x0100
        /*0866*/ 	.byte	0x05
	.zero		1


	//   ....[100]....
        /*0868*/ 	.word	0x0000db60
        /*086c*/ 	.word	0x000000ff
        /*0870*/ 	.word	0x00000180
        /*0874*/ 	.short	0x0100
        /*0876*/ 	.byte	0x05
	.zero		1


	//   ....[101]....
        /*0878*/ 	.word	0x0000dbd0
        /*087c*/ 	.word	0x00000003
        /*0880*/ 	.word	0x00000090
        /*0884*/ 	.short	0x010a
        /*0886*/ 	.byte	0xff
	.zero		1


	//   ....[102]....
        /*0888*/ 	.word	0x0000dc50
        /*088c*/ 	.word	0x00000003
        /*0890*/ 	.word	0x00000008
        /*0894*/ 	.short	0x010a
        /*0896*/ 	.byte	0xff
	.zero		1


	//   ....[103]....
        /*0898*/ 	.word	0x0000dcd0
        /*089c*/ 	.word	0x00000003
        /*08a0*/ 	.word	0x00000098
        /*08a4*/ 	.short	0x010a
        /*08a6*/ 	.byte	0xff
	.zero		1


	//   ....[104]....
        /*08a8*/ 	.word	0x0000dd40
        /*08ac*/ 	.word	0x00000003
        /*08b0*/ 	.word	0x00000090
        /*08b4*/ 	.short	0x010a
        /*08b6*/ 	.byte	0xff
	.zero		1


	//   ....[105]....
        /*08b8*/ 	.word	0x0000ddc0
        /*08bc*/ 	.word	0x00000003
        /*08c0*/ 	.word	0x00000090
        /*08c4*/ 	.short	0x010a
        /*08c6*/ 	.byte	0xff
	.zero		1


	//   ....[106]....
        /*08c8*/ 	.word	0x0000de30
        /*08cc*/ 	.word	0x00000003
        /*08d0*/ 	.word	0x00000090
        /*08d4*/ 	.short	0x010a
        /*08d6*/ 	.byte	0xff
	.zero		1


	//   ....[107]....
        /*08d8*/ 	.word	0x0000dea0
        /*08dc*/ 	.word	0x00000003
        /*08e0*/ 	.word	0x00000008
        /*08e4*/ 	.short	0x010a
        /*08e6*/ 	.byte	0xff
	.zero		1


	//   ....[108]....
        /*08e8*/ 	.word	0x0000df10
        /*08ec*/ 	.word	0x00000003
        /*08f0*/ 	.word	0x00000008
        /*08f4*/ 	.short	0x010a
        /*08f6*/ 	.byte	0xff
	.zero		1


	//   ....[109]....
        /*08f8*/ 	.word	0x0000df70
        /*08fc*/ 	.word	0x00000006
        /*0900*/ 	.word	0x00000000
        /*0904*/ 	.short	0x010a
        /*0906*/ 	.byte	0xff
	.zero		1


	//   ....[110]....
        /*0908*/ 	.word	0x0000dfd0
        /*090c*/ 	.word	0x00000004
        /*0910*/ 	.word	0x00000000
        /*0914*/ 	.short	0x010a
        /*0916*/ 	.byte	0xff
	.zero		1


	//   ....[111]....
        /*0918*/ 	.word	0x0000e030
        /*091c*/ 	.word	0x00000003
        /*0920*/ 	.word	0x00000000
        /*0924*/ 	.short	0x010a
        /*0926*/ 	.byte	0xff
	.zero		1


	//   ....[112]....
        /*0928*/ 	.word	0x0000e090
        /*092c*/ 	.word	0x00000003
        /*0930*/ 	.word	0x00000010
        /*0934*/ 	.short	0x010a
        /*0936*/ 	.byte	0xff
	.zero		1


	//   ....[113]....
        /*0938*/ 	.word	0x0000e100
        /*093c*/ 	.word	0x00000009
        /*0940*/ 	.word	0x00000010
        /*0944*/ 	.short	0x010a
        /*0946*/ 	.byte	0xff
	.zero		1


	//   ....[114]....
        /*0948*/ 	.word	0x0000e170
        /*094c*/ 	.word	0x00000009
        /*0950*/ 	.word	0x00000118
        /*0954*/ 	.short	0x010a
        /*0956*/ 	.byte	0xff
	.zero		1


	//   ....[115]....
        /*0958*/ 	.word	0x0000e1e0
        /*095c*/ 	.word	0x00000009
        /*0960*/ 	.word	0x00000120
        /*0964*/ 	.short	0x010a
        /*0966*/ 	.byte	0xff
	.zero		1


	//   ....[116]....
        /*0968*/ 	.word	0x0000e250
        /*096c*/ 	.word	0x00000009
        /*0970*/ 	.word	0x00000010
        /*0974*/ 	.short	0x010a
        /*0976*/ 	.byte	0xff
	.zero		1


	//   ....[117]....
        /*0978*/ 	.word	0x0000e2c0
        /*097c*/ 	.word	0x00000003
        /*0980*/ 	.word	0x00000010
        /*0984*/ 	.short	0x010a
        /*0986*/ 	.byte	0xff
	.zero		1


	//   ....[118]....
        /*0988*/ 	.word	0x0000e330
        /*098c*/ 	.word	0x00000003
        /*0990*/ 	.word	0x00000118
        /*0994*/ 	.short	0x010a
        /*0996*/ 	.byte	0xff
	.zero		1


	//   ....[119]....
        /*0998*/ 	.word	0x0000e3a0
        /*099c*/ 	.word	0x00000003
        /*09a0*/ 	.word	0x00000120
        /*09a4*/ 	.short	0x010a
        /*09a6*/ 	.byte	0xff
	.zero		1


	//   ....[120]....
        /*09a8*/ 	.word	0x0000e400
        /*09ac*/ 	.word	0x00000004
        /*09b0*/ 	.word	0x00000180
        /*09b4*/ 	.short	0x010a
        /*09b6*/ 	.byte	0xff
	.zero		1


	//   ....[121]....
        /*09b8*/ 	.word	0x0000e460
        /*09bc*/ 	.word	0x00000003
        /*09c0*/ 	.word	0x00000150
        /*09c4*/ 	.short	0x010a
        /*09c6*/ 	.byte	0xff
	.zero		1


	//   ....[122]....
        /*09c8*/ 	.word	0x0000e4e0
        /*09cc*/ 	.word	0x00000003
        /*09d0*/ 	.word	0x00000148
        /*09d4*/ 	.short	0x010a
        /*09d6*/ 	.byte	0xff
	.zero		1


	//   ....[123]....
        /*09d8*/ 	.word	0x0000e540
        /*09dc*/ 	.word	0x00000004
        /*09e0*/ 	.word	0x00000110
        /*09e4*/ 	.short	0x010a
        /*09e6*/ 	.byte	0xff
	.zero		1


	//   ....[124]....
        /*09e8*/ 	.word	0x0000e5a0
        /*09ec*/ 	.word	0x00000004
        /*09f0*/ 	.word	0x00000148
        /*09f4*/ 	.short	0x010a
        /*09f6*/ 	.byte	0xff
	.zero		1


	//   ....[125]....
        /*09f8*/ 	.word	0x0000e610
        /*09fc*/ 	.word	0x00000004
        /*0a00*/ 	.word	0x00000110
        /*0a04*/ 	.short	0x010a
        /*0a06*/ 	.byte	0xff
	.zero		1


	//   ....[126]....
        /*0a08*/ 	.word	0x0000e680
        /*0a0c*/ 	.word	0x00000004
        /*0a10*/ 	.word	0x00000148
        /*0a14*/ 	.short	0x010a
        /*0a16*/ 	.byte	0xff
	.zero		1


	//   ....[127]....
        /*0a18*/ 	.word	0x0000e6f0
        /*0a1c*/ 	.word	0x00000004
        /*0a20*/ 	.word	0x00000110
        /*0a24*/ 	.short	0x010a
        /*0a26*/ 	.byte	0xff
	.zero		1


	//   ....[128]....
        /*0a28*/ 	.word	0x0000e760
        /*0a2c*/ 	.word	0x00000004
        /*0a30*/ 	.word	0x00000148
        /*0a34*/ 	.short	0x010a
        /*0a36*/ 	.byte	0xff
	.zero		1


	//   ....[129]....
        /*0a38*/ 	.word	0x0000e7c0
        /*0a3c*/ 	.word	0x00000003
        /*0a40*/ 	.word	0x00000148
        /*0a44*/ 	.short	0x010a
        /*0a46*/ 	.byte	0xff
	.zero		1


	//   ....[130]....
        /*0a48*/ 	.word	0x0000e810
        /*0a4c*/ 	.word	0x00000026
        /*0a50*/ 	.word	0x00000130
        /*0a54*/ 	.short	0x010a
        /*0a56*/ 	.byte	0xff
	.zero		1


	//   ....[131]....
        /*0a58*/ 	.word	0x0000e880
        /*0a5c*/ 	.word	0x00000026
        /*0a60*/ 	.word	0x00000158
        /*0a64*/ 	.short	0x010a
        /*0a66*/ 	.byte	0xff
	.zero		1


	//   ....[132]....
        /*0a68*/ 	.word	0x0000e8f0
        /*0a6c*/ 	.word	0x00000002
        /*0a70*/ 	.word	0x00000158
        /*0a74*/ 	.short	0x010a
        /*0a76*/ 	.byte	0xff
	.zero		1


	//----- nvinfo : EIATTR_NUM_MBARRIERS
	.align		4
.L_78:
        /*0a78*/ 	.byte	0x03, 0x38
        /*0a7a*/ 	.short	0x0033


	//----- nvinfo : EIATTR_EXIT_INSTR_OFFSETS
	.align		4
        /*0a7c*/ 	.byte	0x04, 0x1c
        /*0a7e*/ 	.short	(.L_80 - .L_79)


	//   ....[0]....
.L_79:
        /*0a80*/ 	.word	0x0000db90


	//----- nvinfo : EIATTR_INDIRECT_BRANCH_TARGETS
	.align		4
.L_80:
        /*0a84*/ 	.byte	0x04, 0x34
        /*0a86*/ 	.short	(.L_82 - .L_81)


	//   ....[0]....
.L_81:
        /*0a88*/ 	.word	.L_x_149@srel
        /*0a8c*/ 	.short	0x0
        /*0a8e*/ 	.short	0x0
        /*0a90*/ 	.word	0x4
        /*0a94*/ 	.word	.L_x_150@srel
        /*0a98*/ 	.word	.L_x_151@srel
        /*0a9c*/ 	.word	.L_x_152@srel
        /*0aa0*/ 	.word	.L_x_10@srel


	//   ....[1]....
        /* <DEDUP_REMOVED lines=13> */


	//----- nvinfo : EIATTR_REQNTID
	.align		4
.L_82:
        /*0ad4*/ 	.byte	0x04, 0x10
        /*0ad6*/ 	.short	(.L_84 - .L_83)
.L_83:
        /*0ad8*/ 	.word	0x00000200
        /*0adc*/ 	.word	0x00000001
        /*0ae0*/ 	.word	0x00000001


	//----- nvinfo : EIATTR_CRS_STACK_SIZE
	.align		4
.L_84:
        /*0ae4*/ 	.byte	0x04, 0x1e
        /*0ae6*/ 	.short	(.L_86 - .L_85)
.L_85:
        /*0ae8*/ 	.word	0x00000000


	//----- nvinfo : EIATTR_CBANK_PARAM_SIZE
	.align		4
.L_86:
        /*0aec*/ 	.byte	0x03, 0x19
        /*0aee*/ 	.short	0x02e8


	//----- nvinfo : EIATTR_PARAM_CBANK
	.align		4
        /*0af0*/ 	.byte	0x04, 0x0a
        /*0af2*/ 	.short	(.L_88 - .L_87)
	.align		4
.L_87:
        /*0af4*/ 	.word	index@(.nv.constant0.kernel_cutlass_kernel_flash_attncuteflash_fwd_sm100FlashAttentionForwardSm100_object_at__tensor0000o19211101213_tensor0000o19211101213_tensor0000o12810111213_tensor0000o12811101213_tensor_0)
        /*0af8*/ 	.short	0x0380
        /*0afa*/ 	.short	0x02e8


	//----- nvinfo : EIATTR_SW_WAR
	.align		4
.L_88:
        /*0afc*/ 	.byte	0x04, 0x36
        /*0afe*/ 	.short	(.L_90 - .L_89)
.L_89:
        /*0b00*/ 	.word	0x00000008
.L_90:


//--------------------- .nv.compat                --------------------------
	.section	.nv.compat,"",@"SHT_CUDA_COMPAT_INFO"
	.align	4
        /*0000*/ 	.byte	0x02, 0x02, 0x02, 0x00, 0x02, 0x05, 0x05, 0x00, 0x02, 0x03, 0x01, 0x00, 0x02, 0x06, 0x01, 0x00


//--------------------- .nv.callgraph             --------------------------
	.section	.nv.callgraph,"",@"SHT_CUDA_CALLGRAPH"
	.align	4
	.sectionentsize	8
	.align		4
        /*0000*/ 	.word	0x00000000
	.align		4
        /*0004*/ 	.word	0xffffffff
	.align		4
        /*0008*/ 	.word	0x00000000
	.align		4
        /*000c*/ 	.word	0xfffffffe
	.align		4
        /*0010*/ 	.word	0x00000000
	.align		4
        /*0014*/ 	.word	0xfffffffd
	.align		4
        /*0018*/ 	.word	0x00000000
	.align		4
        /*001c*/ 	.word	0xfffffffc


//--------------------- .nv.constant2.kernel_cutlass_kernel_flash_attncuteflash_fwd_sm100FlashAttentionForwardSm100_object_at__tensor0000o19211101213_tensor0000o19211101213_tensor0000o12810111213_tensor0000o12811101213_tensor_0 --------------------------
	.section	.nv.constant2.kernel_cutlass_kernel_flash_attncuteflash_fwd_sm100FlashAttentionForwardSm100_object_at__tensor0000o19211101213_tensor0000o19211101213_tensor0000o12810111213_tensor0000o12811101213_tensor_0,"a",@progbits
	.sectionflags	@""
	.align	4
.nv.constant2.kernel_cutlass_kernel_flash_attncuteflash_fwd_sm100FlashAttentionForwardSm100_object_at__tensor0000o19211101213_tensor0000o19211101213_tensor0000o12810111213_tensor0000o12811101213_tensor_0:
        /*0000*/ 	.byte	0xe0, 0x0a, 0x00, 0x00, 0xb0, 0x0a, 0x00, 0x00, 0x80, 0x0a, 0x00, 0x00, 0x50, 0x21, 0x00, 0x00
        /*0010*/ 	.byte	0xc0, 0x0b, 0x00, 0x00, 0x70, 0x0b, 0x00, 0x00, 0x70, 0x0b, 0x00, 0x00, 0x70, 0x0b, 0x00, 0x00
        /*0020*/ 	.byte	0x70, 0x0b, 0x00, 0x00, 0x70, 0x0b, 0x00, 0x00, 0x70, 0x0b, 0x00, 0x00, 0xf0, 0x0b, 0x00, 0x00
        /*0030*/ 	.byte	0x70, 0x0b, 0x00, 0x00


//--------------------- .text.kernel_cutlass_kernel_flash_attncuteflash_fwd_sm100FlashAttentionForwardSm100_object_at__tensor0000o19211101213_tensor0000o19211101213_tensor0000o12810111213_tensor0000o12811101213_tensor_0 --------------------------
	.section	.text.kernel_cutlass_kernel_flash_attncuteflash_fwd_sm100FlashAttentionForwardSm100_object_at__tensor0000o19211101213_tensor0000o19211101213_tensor0000o12810111213_tensor0000o12811101213_tensor_0,"ax",@progbits
	.align	128
        .global         kernel_cutlass_kernel_flash_attncuteflash_fwd_sm100FlashAttentionForwardSm100_object_at__tensor0000o19211101213_tensor0000o19211101213_tensor0000o12810111213_tensor0000o12811101213_tensor_0
        .type           kernel_cutlass_kernel_flash_attncuteflash_fwd_sm100FlashAttentionForwardSm100_object_at__tensor0000o19211101213_tensor0000o19211101213_tensor0000o12810111213_tensor0000o12811101213_tensor_0,@function
        .size           kernel_cutlass_kernel_flash_attncuteflash_fwd_sm100FlashAttentionForwardSm100_object_at__tensor0000o19211101213_tensor0000o19211101213_tensor0000o12810111213_tensor0000o12811101213_tensor_0,(.L_x_166 - kernel_cutlass_kernel_flash_attncuteflash_fwd_sm100FlashAttentionForwardSm100_object_at__tensor0000o19211101213_tensor0000o19211101213_tensor0000o12810111213_tensor0000o12811101213_tensor_0)
        .other          kernel_cutlass_kernel_flash_attncuteflash_fwd_sm100FlashAttentionForwardSm100_object_at__tensor0000o19211101213_tensor0000o19211101213_tensor0000o12810111213_tensor0000o12811101213_tensor_0,@"STO_CUDA_ENTRY STV_DEFAULT"
kernel_cutlass_kernel_flash_attncuteflash_fwd_sm100FlashAttentionForwardSm100_object_at__tensor0000o19211101213_tensor0000o19211101213_tensor0000o12810111213_tensor0000o12811101213_tensor_0:
.text.kernel_cutlass_kernel_flash_attncuteflash_fwd_sm100FlashAttentionForwardSm100_object_at__tensor0000o19211101213_tensor0000o19211101213_tensor0000o12810111213_tensor0000o12811101213_tensor_0:
[----:B------:R-:W1:Y:S01]  /*0000*/  LDC R1, c[0x0][0x37c] ;  /* 0x0000df00ff017b82 */ /* 0x000e620000000800 */
[----:B------:R-:W2:Y:S07]  /*0010*/  S2R R2, SR_TID.X ;  /* 0x0000000000027919 */ /* 0x000eae0000002100 */
[----:B------:R-:W3:Y:S01]  /*0020*/  S2UR UR5, SR_CgaCtaId ;  /* 0x00000000000579c3 */ /* 0x000ee20000008800 */
[----:B------:R-:W4:Y:S01]  /*0030*/  LDCU UR7, c[0x0][0x36c] ;  /* 0x00006d80ff0777ac */ /* 0x000f220008000800 */
[----:B------:R-:W-:Y:S01]  /*0040*/  UMOV UR8, 0x1 ;  /* 0x0000000100087882 */ /* 0x000fe20000000000 */
[----:B------:R-:W-:-:S05]  /*0050*/  UMOV UR4, 0x1 ;  /* 0x0000000100047882 */ /* 0x000fca0000000000 */
[----:B------:R-:W5:Y:S01]  /*0060*/  S2UR UR47, SR_CTAID.X ;  /* 0x00000000002f79c3 */ /* 0x000f620000002500 */
[----:B----4-:R-:W-:Y:S02]  /*0070*/  UISETP.EQ.U32.AND UP4, UPT, UR7, 0x1, UPT ;  /* 0x000000010700788c */ /* 0x010fe4000bf82070 */
[----:B---3--:R-:W-:-:S04]  /*0080*/  ULEA.HI UR9, UR5, UR5, URZ, 0x1 ;  /* 0x0000000505097291 */ /* 0x008fc8000f8f08ff */
[----:B------:R-:W-:Y:S02]  /*0090*/  ULOP3.LUT UR49, UR9, 0xfffffffe, URZ, 0xc0, !UPT ;  /* 0xfffffffe09317892 */ /* 0x000fe4000f8ec0ff */
[----:B------:R-:W-:Y:S01]  /*00a0*/  USHF.R.U32.HI UR9, URZ, 0x1, UR9 ;  /* 0x00000001ff097899 */ /* 0x000fe20008011609 */
[----:B--2---:R-:W-:Y:S01]  /*00b0*/  SHF.R.U32.HI R0, RZ, 0x5, R2 ;  /* 0x00000005ff007819 */ /* 0x004fe20000011602 */
[----:B------:R-:W-:Y:S02]  /*00c0*/  UISETP.NE.AND UP0, UPT, UR5, UR49, UPT ;  /* 0x000000310500728c */ /* 0x000fe4000bf05270 */
[----:B------:R-:W-:Y:S01]  /*00d0*/  UIADD3 UR49, UPT, UPT, -UR49, UR5, URZ ;  /* 0x0000000531317290 */ /* 0x000fe2000fffe1ff */
[C---:B------:R-:W-:Y:S01]  /*00e0*/  R2UR UR6, R0.reuse ;  /* 0x00000000000672ca */ /* 0x040fe200000e0000 */
[----:B------:R-:W-:Y:S01]  /*00f0*/  UISETP.LT.AND UP0, UPT, UR5, URZ, UP0 ;  /* 0x000000ff0500728c */ /* 0x000fe20008701270 */
[----:B------:R-:W-:Y:S01]  /*0100*/  ISETP.NE.AND P0, PT, R0, 0xc, PT ;  /* 0x0000000c0000780c */ /* 0x000fe20003f05270 */
[----:B------:R-:W-:-:S02]  /*0110*/  ULOP3.LUT UR10, UR49, 0x1, URZ, 0x3c, !UPT ;  /* 0x00000001310a7892 */ /* 0x000fc4000f8e3cff */
[----:B------:R-:W-:Y:S02]  /*0120*/  UIADD3 UR14, UPT, UPT, UR9, -0x1, URZ ;  /* 0xffffffff090e7890 */ /* 0x000fe4000fffe0ff */
[----:B------:R-:W-:Y:S02]  /*0130*/  USHF.L.U32 UR49, UR8, UR49, URZ ;  /* 0x0000003108317299 */ /* 0x000fe400080006ff */
[----:B------:R-:W-:Y:S02]  /*0140*/  USHF.L.U32 UR10, UR8, UR10, URZ ;  /* 0x0000000a080a7299 */ /* 0x000fe400080006ff */
[----:B-----5:R-:W-:Y:S02]  /*0150*/  ULOP3.LUT UR48, UR47, 0x1, URZ, 0xc0, !UPT ;  /* 0x000000012f307892 */ /* 0x020fe4000f8ec0ff */
[----:B------:R-:W-:Y:S02]  /*0160*/  UISETP.NE.AND UP5, UPT, UR6, URZ, UPT ;  /* 0x000000ff0600728c */ /* 0x000fe4000bfa5270 */
[----:B------:R-:W-:-:S02]  /*0170*/  @!UP0 UIADD3 UR14, UPT, UPT, UR9, URZ, URZ ;  /* 0x000000ff090e8290 */ /* 0x000fc4000fffe0ff */
[----:B------:R-:W-:Y:S02]  /*0180*/  ULOP3.LUT UR49, UR10, UR49, URZ, 0xfc, !UPT ;  /* 0x000000310a317292 */ /* 0x000fe4000f8efcff */
[----:B------:R-:W-:-:S05]  /*0190*/  UIADD3 UR14, UPT, UPT, UR14, UR14, URZ ;  /* 0x0000000e0e0e7290 */ /* 0x000fca000fffe0ff */
[----:B------:R-:W-:-:S04]  /*01a0*/  @!UP5 UIADD3 UR8, UPT, UPT, -UR4, 0x100000, URZ ;  /* 0x001000000408d890 */ /* 0x000fc8000fffe1ff */
[----:B------:R-:W-:Y:S02]  /*01b0*/  @!UP5 USHF.L.U32 UR9, UR8, 0xb, URZ ;  /* 0x0000000b0809d899 */ /* 0x000fe400080006ff */
[----:B------:R-:W-:Y:S01]  /*01c0*/  @!UP5 USHF.L.U32 UR8, UR8, 0x1, URZ ;  /* 0x000000010808d899 */ /* 0x000fe200080006ff */
[----:B------:R-:W-:Y:S02]  /*01d0*/  @!UP5 UMOV UR6, 0x400 ;  /* 0x000004000006d882 */ /* 0x000fe40000000000 */
[----:B------:R-:W-:Y:S01]  /*01e0*/  @!UP5 ULEA UR6, UR5, UR6, 0x18 ;  /* 0x000000060506d291 */ /* 0x000fe2000f8ec0ff */
[----:B-1----:R-:W-:Y:S11]  /*01f0*/  BRA.U UP5, `(.L_x_0) ;  /* 0x0000000105387547 */ /* 0x002ff6000b800000 */
[----:B------:R-:W1:Y:S02]  /*0200*/  LDCU.64 UR10, c[0x0][0x348] ;  /* 0x00006900ff0a77ac */ /* 0x000e640008000a00 */
[----:B-1----:R-:W-:Y:S02]  /*0210*/  UIADD3 UR18, UP3, UPT, UR10, 0x80, URZ ;  /* 0x000000800a127890 */ /* 0x002fe4000ff7e0ff */
[----:B------:R-:W-:Y:S02]  /*0220*/  UIADD3 UR16, UP2, UPT, UR10, 0x100, URZ ;  /* 0x000001000a107890 */ /* 0x000fe4000ff5e0ff */
[----:B------:R-:W-:Y:S02]  /*0230*/  UIADD3 UR12, UP1, UPT, UR10, 0x180, URZ ;  /* 0x000001800a0c7890 */ /* 0x000fe4000ff3e0ff */
[----:B------:R-:W-:Y:S02]  /*0240*/  UIADD3 UR10, UP0, UPT, UR10, 0x200, URZ ;  /* 0x000002000a0a7890 */ /* 0x000fe4000ff1e0ff */
[----:B------:R-:W-:-:S02]  /*0250*/  UIADD3.X UR19, UPT, UPT, URZ, UR11, URZ, UP3, !UPT ;  /* 0x0000000bff137290 */ /* 0x000fc40009ffe4ff */
[----:B------:R-:W-:Y:S02]  /*0260*/  UIADD3.X UR17, UPT, UPT, URZ, UR11, URZ, UP2, !UPT ;  /* 0x0000000bff117290 */ /* 0x000fe400097fe4ff */
[----:B------:R-:W-:Y:S02]  /*0270*/  UIADD3.X UR13, UPT, UPT, URZ, UR11, URZ, UP1, !UPT ;  /* 0x0000000bff0d7290 */ /* 0x000fe40008ffe4ff */
[----:B------:R-:W-:-:S03]  /*0280*/  UIADD3.X UR11, UPT, UPT, URZ, UR11, URZ, UP0, !UPT ;  /* 0x0000000bff0b7290 */ /* 0x000fc600087fe4ff */
[----:B------:R1:W-:Y:S02]  /*0290*/  UTMACCTL.PF [UR18] ;  /* 0x00000000120079b9 */ /* 0x0003e40008040000 */
[----:B------:R1:W-:Y:S02]  /*02a0*/  UTMACCTL.PF [UR16] ;  /* 0x00000000100079b9 */ /* 0x0003e40008040000 */
[----:B------:R1:W-:Y:S02]  /*02b0*/  UTMACCTL.PF [UR12] ;  /* 0x000000000c0079b9 */ /* 0x0003e40008040000 */
[----:B------:R1:W-:Y:S02]  /*02c0*/  UTMACCTL.PF [UR10] ;  /* 0x000000000a0079b9 */ /* 0x0003e40008040000 */
[----:B-1----:R-:W-:Y:S01]  /*02d0*/  NOP ;  /* 0x0000000000007918 */ /* 0x002fe20000000000 */
.L_x_0:
[----:B------:R-:W-:Y:S05]  /*02e0*/  @P0 BRA `(.L_x_1) ;  /* 0x00000000002c0947 */ /* 0x000fea0003800000 */
[----:B------:R-:W1:Y:S01]  /*02f0*/  S2UR UR7, SR_CgaCtaId ;  /* 0x00000000000779c3 */ /* 0x000e620000008800 */
[----:B------:R-:W-:Y:S01]  /*0300*/  UMOV UR10, 0x400 ;  /* 0x00000400000a7882 */ /* 0x000fe20000000000 */
[----:B------:R-:W-:Y:S01]  /*0310*/  UMOV UR4, 0x20 ;  /* 0x0000002000047882 */ /* 0x000fe20000000000 */
[----:B------:R-:W-:Y:S01]  /*0320*/  ELECT P0, URZ, PT ;  /* 0x0000000000ff782f */ /* 0x000fe20003800000 */
[----:B-1----:R-:W-:Y:S02]  /*0330*/  ULEA UR7, UR7, UR10, 0x18 ;  /* 0x0000000a07077291 */ /* 0x002fe4000f8ec0ff */
[----:B------:R-:W-:-:S04]  /*0340*/  UIADD3 UR10, UPT, UPT, -UR4, 0x100000, URZ ;  /* 0x00100000040a7890 */ /* 0x000fc8000fffe1ff */
[----:B------:R-:W-:Y:S02]  /*0350*/  USHF.L.U32 UR11, UR10, 0xb, URZ ;  /* 0x0000000b0a0b7899 */ /* 0x000fe400080006ff */
[----:B------:R-:W-:Y:S01]  /*0360*/  USHF.L.U32 UR10, UR10, 0x1, URZ ;  /* 0x000000010a0a7899 */ /* 0x000fe200080006ff */
[----:B------:R-:W1:Y:S11]  /*0370*/  FENCE.VIEW.ASYNC.S ;  /* 0x00000000000073c6 */ /* 0x000e760000000000 */
[----:B-1----:R1:W2:Y:S01]  /*0380*/  SYNCS.EXCH.64 URZ, [UR7+0x180], UR10 ;  /* 0x0001800a07ff75b2 */ /* 0x0022a20008000100 */
[----:B------:R-:W-:Y:S01]  /*0390*/  NOP ;  /* 0x0000000000007918 */ /* 0x000fe20000000000 */
.L_x_1:
[----:B------:R-:W-:Y:S01]  /*03a0*/  NOP ;  /* 0x0000000000007918 */ /* 0x000fe20000000000 */
[----:B------:R-:W3:Y:S02]  /*03b0*/  FENCE.VIEW.ASYNC.S ;  /* 0x00000000000073c6 */ /* 0x000ee40000000000 */
[----:B---3--:R3:W4:Y:S01]  /*03c0*/  @!UP5 SYNCS.EXCH.64 URZ, [UR6], UR8 ;  /* 0x0000000806ffd5b2 */ /* 0x0087220008000100 */
[----:B------:R3:W5:Y:S01]  /*03d0*/  @!UP5 SYNCS.EXCH.64 URZ, [UR6+0x8], UR8 ;  /* 0x0000080806ffd5b2 */ /* 0x0007620008000100 */
[----:B------:R-:W-:Y:S05]  /*03e0*/  BRA.U UP5, `(.L_x_2) ;  /* 0x0000000105b87547 */ /* 0x000fea000b800000 */
[----:B---3--:R-:W-:Y:S01]  /*03f0*/  UMOV UR6, 0x400 ;  /* 0x0000040000067882 */ /* 0x008fe20000000000 */
[----:B------:R-:W-:Y:S01]  /*0400*/  UMOV UR8, 0x1 ;  /* 0x0000000100087882 */ /* 0x000fe20000000000 */
[----:B------:R-:W-:Y:S02]  /*0410*/  ULEA UR6, UR5, UR6, 0x18 ;  /* 0x0000000605067291 */ /* 0x000fe4000f8ec0ff */
[----:B------:R-:W-:-:S04]  /*0420*/  UIADD3 UR8, UPT, UPT, -UR8, 0x100000, URZ ;  /* 0x0010000008087890 */ /* 0x000fc8000fffe1ff */
[----:B------:R-:W-:Y:S02]  /*0430*/  USHF.L.U32 UR9, UR8, 0xb, URZ ;  /* 0x0000000b08097899 */ /* 0x000fe400080006ff */
[----:B------:R-:W-:Y:S01]  /*0440*/  USHF.L.U32 UR8, UR8, 0x1, URZ ;  /* 0x0000000108087899 */ /* 0x000fe200080006ff */
[----:B------:R-:W-:Y:S02]  /*0450*/  UMOV UR4, 0x200 ;  /* 0x0000020000047882 */ /* 0x000fe40000000000 */
[----:B-1----:R-:W-:-:S04]  /*0460*/  UIADD3 UR10, UPT, UPT, -UR4, 0x100000, URZ ;  /* 0x00100000040a7890 */ /* 0x002fc8000fffe1ff */
[----:B------:R-:W-:Y:S02]  /*0470*/  USHF.L.U32 UR11, UR10, 0xb, URZ ;  /* 0x0000000b0a0b7899 */ /* 0x000fe400080006ff */
[----:B------:R-:W-:Y:S01]  /*0480*/  USHF.L.U32 UR10, UR10, 0x1, URZ ;  /* 0x000000010a0a7899 */ /* 0x000fe200080006ff */
[----:B------:R-:W1:Y:S02]  /*0490*/  FENCE.VIEW.ASYNC.S ;  /* 0x00000000000073c6 */ /* 0x000e640000000000 */
[----:B-1----:R1:W3:Y:S01]  /*04a0*/  SYNCS.EXCH.64 URZ, [UR6+0x10], UR8 ;  /* 0x0000100806ff75b2 */ /* 0x0022e20008000100 */
[----:B------:R1:W5:Y:S01]  /*04b0*/  SYNCS.EXCH.64 URZ, [UR6+0x18], UR8 ;  /* 0x0000180806ff75b2 */ /* 0x0003620008000100 */
[----:B------:R1:W4:Y:S01]  /*04c0*/  SYNCS.EXCH.64 URZ, [UR6+0x20], UR8 ;  /* 0x0000200806ff75b2 */ /* 0x0003220008000100 */
[----:B------:R1:W2:Y:S01]  /*04d0*/  SYNCS.EXCH.64 URZ, [UR6+0x28], UR8 ;  /* 0x0000280806ff75b2 */ /* 0x0002a20008000100 */
[----:B------:R1:W1:Y:S01]  /*04e0*/  SYNCS.EXCH.64 URZ, [UR6+0x30], UR8 ;  /* 0x0000300806ff75b2 */ /* 0x0002620008000100 */
        /* <DEDUP_REMOVED lines=29> */
[----:B--2345:R-:W-:Y:S01]  /*06c0*/  NOP ;  /* 0x0000000000007918 */ /* 0x03cfe20000000000 */
.L_x_2:
[----:B------:R-:W-:Y:S05]  /*06d0*/  BRA.U UP5, `(.L_x_3) ;  /* 0x0000000105807547 */ /* 0x000fea000b800000 */
[----:B-1----:R-:W-:Y:S01]  /*06e0*/  UMOV UR7, 0x400 ;  /* 0x0000040000077882 */ /* 0x002fe20000000000 */
[----:B------:R-:W-:Y:S01]  /*06f0*/  UMOV UR10, 0x8 ;  /* 0x00000008000a7882 */ /* 0x000fe20000000000 */
[----:B---3--:R-:W-:Y:S01]  /*0700*/  UMOV UR8, 0x1 ;  /* 0x0000000100087882 */ /* 0x008fe20000000000 */
[----:B------:R-:W-:Y:S02]  /*0710*/  ULEA UR7, UR5, UR7, 0x18 ;  /* 0x0000000705077291 */ /* 0x000fe4000f8ec0ff */
[----:B------:R-:W-:-:S04]  /*0720*/  UIADD3 UR10, UPT, UPT, -UR10, 0x100000, URZ ;  /* 0x001000000a0a7890 */ /* 0x000fc8000fffe1ff */
[----:B------:R-:W-:Y:S02]  /*0730*/  USHF.L.U32 UR11, UR10, 0xb, URZ ;  /* 0x0000000b0a0b7899 */ /* 0x000fe400080006ff */
[----:B------:R-:W-:Y:S01]  /*0740*/  USHF.L.U32 UR10, UR10, 0x1, URZ ;  /* 0x000000010a0a7899 */ /* 0x000fe200080006ff */
[----:B------:R-:W-:Y:S01]  /*0750*/  UMOV UR6, 0x100 ;  /* 0x0000010000067882 */ /* 0x000fe20000000000 */
[----:B------:R-:W-:-:S04]  /*0760*/  UIADD3 UR8, UPT, UPT, -UR8, 0x100000, URZ ;  /* 0x0010000008087890 */ /* 0x000fc8000fffe1ff */
[----:B------:R-:W-:Y:S02]  /*0770*/  USHF.L.U32 UR9, UR8, 0xb, URZ ;  /* 0x0000000b08097899 */ /* 0x000fe400080006ff */
[----:B------:R-:W-:Y:S01]  /*0780*/  USHF.L.U32 UR8, UR8, 0x1, URZ ;  /* 0x0000000108087899 */ /* 0x000fe200080006ff */
[----:B------:R-:W-:Y:S01]  /*0790*/  UMOV UR4, 0x80 ;  /* 0x0000008000047882 */ /* 0x000fe20000000000 */
[----:B------:R-:W-:-:S04]  /*07a0*/  UIADD3 UR12, UPT, UPT, -UR6, 0x100000, URZ ;  /* 0x00100000060c7890 */ /* 0x000fc8000fffe1ff */
[----:B------:R-:W-:Y:S02]  /*07b0*/  USHF.L.U32 UR13, UR12, 0xb, URZ ;  /* 0x0000000b0c0d7899 */ /* 0x000fe400080006ff */
[----:B------:R-:W-:Y:S02]  /*07c0*/  USHF.L.U32 UR12, UR12, 0x1, URZ ;  /* 0x000000010c0c7899 */ /* 0x000fe400080006ff */
[----:B------:R-:W-:-:S04]  /*07d0*/  UIADD3 UR16, UPT, UPT, -UR4, 0x100000, URZ ;  /* 0x0010000004107890 */ /* 0x000fc8000fffe1ff */
[----:B------:R-:W-:Y:S02]  /*07e0*/  USHF.L.U32 UR17, UR16, 0xb, URZ ;  /* 0x0000000b10117899 */ /* 0x000fe400080006ff */
[----:B------:R-:W-:Y:S01]  /*07f0*/  USHF.L.U32 UR16, UR16, 0x1, URZ ;  /* 0x0000000110107899 */ /* 0x000fe200080006ff */
[----:B------:R-:W-:Y:S02]  /*0800*/  UMOV UR4, 0x20 ;  /* 0x0000002000047882 */ /* 0x000fe40000000000 */
[----:B------:R-:W-:-:S04]  /*0810*/  UIADD3 UR18, UPT, UPT, -UR4, 0x100000, URZ ;  /* 0x0010000004127890 */ /* 0x000fc8000fffe1ff */
        /* <DEDUP_REMOVED lines=9> */
[----:B------:R1:W1:Y:S03]  /*08b0*/  SYNCS.EXCH.64 URZ, [UR7+0x150], UR16 ;  /* 0x0001501007ff75b2 */ /* 0x0002660008000100 */
[----:B------:R1:W1:Y:S01]  /*08c0*/  SYNCS.EXCH.64 URZ, [UR7+0x158], UR18 ;  /* 0x0001581207ff75b2 */ /* 0x0002620008000100 */
[----:B------:R-:W-:Y:S01]  /*08d0*/  NOP ;  /* 0x0000000000007918 */ /* 0x000fe20000000000 */
.L_x_3:
[----:B------:R-:W-:Y:S01]  /*08e0*/  NOP ;  /* 0x0000000000007918 */ /* 0x000fe20000000000 */
[----:B------:R-:W-:Y:S05]  /*08f0*/  BRA.U !UP4, `(.L_x_4) ;  /* 0x000000010c087547 */ /* 0x000fea000b800000 */
[----:B-12345:R-:W-:Y:S01]  /*0900*/  UCGABAR_ARV ;  /* 0x00000000000079c7 */ /* 0x03efe20008000000 */
[----:B------:R-:W-:Y:S05]  /*0910*/  BRA `(.L_x_5) ;  /* 0x0000000000047947 */ /* 0x000fea0003800000 */
.L_x_4:
[----:B-12345:R-:W-:Y:S01]  /*0920*/  NOP ;  /* 0x0000000000007918 */ /* 0x03efe20000000000 */
.L_x_5:
[----:B------:R-:W-:Y:S05]  /*0930*/  BRA.U !UP4, `(.L_x_6) ;  /* 0x000000010c0c7547 */ /* 0x000fea000b800000 */
[----:B------:R-:W-:Y:S01]  /*0940*/  UCGABAR_WAIT ;  /* 0x0000000000007dc7 */ /* 0x000fe20008000000 */
[----:B------:R-:W-:Y:S01]  /*0950*/  CCTL.IVALL ;  /* 0x00000000ff00798f */ /* 0x000fe20002000000 */
[----:B------:R-:W-:Y:S05]  /*0960*/  BRA `(.L_x_7) ;  /* 0x0000000000047947 */ /* 0x000fea0003800000 */
.L_x_6:
[----:B------:R-:W-:Y:S06]  /*0970*/  BAR.SYNC.DEFER_BLOCKING 0x0 ;  /* 0x0000000000007b1d */ /* 0x000fec0000010000 */
.L_x_7:
[----:B------:R-:W-:Y:S01]  /*0980*/  ISETP.GT.AND P0, PT, R0, 0x6, PT ;  /* 0x000000060000780c */ /* 0x000fe20003f04270 */
[----:B------:R-:W1:Y:S01]  /*0990*/  LDCU.U8 UR46, c[0x0][0x62c] ;  /* 0x0000c580ff2e77ac */ /* 0x000e620008000000 */
[----:B------:R-:W2:Y:S01]  /*09a0*/  LDCU.U8 UR39, c[0x0][0x62d] ;  /* 0x0000c5a0ff2777ac */ /* 0x000ea20008000000 */
[----:B------:R-:W3:Y:S01]  /*09b0*/  LDCU.U8 UR38, c[0x0][0x638] ;  /* 0x0000c700ff2677ac */ /* 0x000ee20008000000 */
[----:B------:R-:W4:Y:S01]  /*09c0*/  LDCU.U8 UR31, c[0x0][0x639] ;  /* 0x0000c720ff1f77ac */ /* 0x000f220008000000 */
[----:B------:R-:W5:Y:S01]  /*09d0*/  LDCU.U8 UR30, c[0x0][0x644] ;  /* 0x0000c880ff1e77ac */ /* 0x000f620008000000 */
[----:B------:R-:W1:Y:S01]  /*09e0*/  LDCU.U8 UR23, c[0x0][0x645] ;  /* 0x0000c8a0ff1777ac */ /* 0x000e620008000000 */
[----:B------:R-:W1:Y:S01]  /*09f0*/  LDCU.U8 UR22, c[0x0][0x650] ;  /* 0x0000ca00ff1677ac */ /* 0x000e620008000000 */
[----:B------:R-:W1:Y:S05]  /*0a00*/  LDCU.U8 UR15, c[0x0][0x651] ;  /* 0x0000ca20ff0f77ac */ /* 0x000e6a0008000000 */
[----:B------:R-:W-:Y:S05]  /*0a10*/  @P0 BRA `(.L_x_8) ;  /* 0x00000000003c0947 */ /* 0x000fea0003800000 */
[----:B------:R-:W-:-:S05]  /*0a20*/  IMAD.MOV.U32 R3, RZ, RZ, -0x4 ;  /* 0xfffffffcff037424 */ /* 0x000fca00078e00ff */
[----:B------:R-:W-:-:S05]  /*0a30*/  VIADDMNMX.U32 R3, R0, R3, 0x3, PT ;  /* 0x0000000300037446 */ /* 0x000fca0003800003 */
[----:B------:R-:W-:-:S04]  /*0a40*/  IMAD.SHL.U32 R3, R3, 0x4, RZ ;  /* 0x0000000403037824 */ /* 0x000fc800078e00ff */
[----:B------:R-:W5:Y:S02]  /*0a50*/  LDC R4, c[0x2][R3] ;  /* 0x0080000003047b82 */ /* 0x000f640000000800 */
[----:B-----5:R-:W-:-:S04]  /*0a60*/  SHF.R.S32.HI R5, RZ, 0x1f, R4 ;  /* 0x0000001fff057819 */ /* 0x020fc80000011404 */
.L_x_149:
[----:B-1234-:R-:W-:Y:S05]  /*0a70*/  BRX R4 -0xa80                                                                                                                                                                                                      (*"BRANCH_TARGETS .L_x_150,.L_x_151,.L_x_152,.L_x_10"*) ;  /* 0xfffffff404607949 */ /* 0x01efea000383ffff */
.L_x_152:
[----:B------:R-:W-:-:S08]  /*0a80*/  NOP ;  /* 0x0000000000007918 */ /* 0x000fd00000000000 */
[----:B------:R-:W1:-:S00]  /*0a90*/  USETMAXREG.DEALLOC.CTAPOOL 0x30 ;  /* 0x00000030000079c8 */ /* 0x000e4000080e0500 */
[----:B-1----:R-:W-:Y:S05]  /*0aa0*/  BRA `(.L_x_9) ;  /* 0x0000003400607947 */ /* 0x002fea0003800000 */
.L_x_151:
[----:B------:R-:W-:-:S08]  /*0ab0*/  NOP ;  /* 0x0000000000007918 */ /* 0x000fd00000000000 */
[----:B------:R-:W1:-:S00]  /*0ac0*/  USETMAXREG.DEALLOC.CTAPOOL 0x30 ;  /* 0x00000030000079c8 */ /* 0x000e4000080e0500 */
[----:B-1----:R-:W-:Y:S05]  /*0ad0*/  BRA `(.L_x_9) ;  /* 0x0000003400547947 */ /* 0x002fea0003800000 */
.L_x_150:
[----:B------:R-:W-:-:S08]  /*0ae0*/  NOP ;  /* 0x0000000000007918 */ /* 0x000fd00000000000 */
[----:B------:R-:W1:-:S00]  /*0af0*/  USETMAXREG.DEALLOC.CTAPOOL 0x30 ;  /* 0x00000030000079c8 */ /* 0x000e4000080e0500 */
[----:B-1----:R-:W-:Y:S05]  /*0b00*/  BRA `(.L_x_9) ;  /* 0x0000003400487947 */ /* 0x002fea0003800000 */
.L_x_8:
[----:B------:R-:W-:-:S05]  /*0b10*/  IMAD.MOV.U32 R3, RZ, RZ, -0x7 ;  /* 0xfffffff9ff037424 */ /* 0x000fca00078e00ff */
[----:B------:R-:W-:-:S05]  /*0b20*/  VIADDMNMX.U32 R3, R0, R3, 0x8, PT ;  /* 0x0000000800037446 */ /* 0x000fca0003800003 */
[----:B------:R-:W-:-:S04]  /*0b30*/  IMAD.SHL.U32 R3, R3, 0x4, RZ ;  /* 0x0000000403037824 */ /* 0x000fc800078e00ff */
[----:B------:R-:W5:Y:S02]  /*0b40*/  LDC R4, c[0x2][R3+0x10] ;  /* 0x0080040003047b82 */ /* 0x000f640000000800 */
[----:B-----5:R-:W-:-:S04]  /*0b50*/  SHF.R.S32.HI R5, RZ, 0x1f, R4 ;  /* 0x0000001fff057819 */ /* 0x020fc80000011404 */
.L_x_154:
[----:B-1234-:R-:W-:Y:S05]  /*0b60*/  BRX R4 -0xb70                                                                                                                                                                                                      (*"BRANCH_TARGETS .L_x_155,.L_x_156,.L_x_162"*) ;  /* 0xfffffff404247949 */ /* 0x01efea000383ffff */
.L_x_156:
[----:B------:R-:W-:-:S13]  /*0b70*/  ISETP.NE.AND P0, PT, R0, 0xf, PT ;  /* 0x0000000f0000780c */ /* 0x000fda0003f05270 */
[----:B------:R-:W-:Y:S05]  /*0b80*/  @P0 BRA `(.L_x_10) ;  /* 0x0000001400700947 */ /* 0x000fea0003800000 */
[----:B------:R-:W-:-:S08]  /*0b90*/  NOP ;  /* 0x0000000000007918 */ /* 0x000fd00000000000 */
[----:B------:R-:W1:-:S00]  /*0ba0*/  USETMAXREG.DEALLOC.CTAPOOL 0x30 ;  /* 0x00000030000079c8 */ /* 0x000e4000080e0500 */
[----:B-1----:R-:W-:Y:S05]  /*0bb0*/  BRA `(.L_x_9) ;  /* 0x00000034001c7947 */ /* 0x002fea0003800000 */
.L_x_155:
[----:B------:R-:W-:-:S08]  /*0bc0*/  NOP ;  /* 0x0000000000007918 */ /* 0x000fd00000000000 */
[----:B------:R-:W1:-:S00]  /*0bd0*/  USETMAXREG.DEALLOC.CTAPOOL 0x30 ;  /* 0x00000030000079c8 */ /* 0x000e4000080e0500 */
[----:B-1----:R-:W-:Y:S05]  /*0be0*/  BRA `(.L_x_9) ;  /* 0x0000003400107947 */ /* 0x002fea0003800000 */
.L_x_162:
[----:B------:R-:W-:-:S08]  /*0bf0*/  NOP ;  /* 0x0000000000007918 */ /* 0x000fd00000000000 */
[----:B------:R-:W1:-:S00]  /*0c00*/  USETMAXREG.DEALLOC.CTAPOOL 0x30 ;  /* 0x00000030000079c8 */ /* 0x000e4000080e0500 */
[----:B------:R-:W2:Y:S01]  /*0c10*/  LDCU UR6, c[0x0][0x640] ;  /* 0x0000c800ff0677ac */ /* 0x000ea20008000800 */
[----:B-1----:R-:W-:Y:S01]  /*0c20*/  HFMA2 R6, -RZ, RZ, 0, 5.9604644775390625e-08 ;  /* 0x00000001ff067431 */ /* 0x002fe200000001ff */
[----:B------:R-:W-:Y:S01]  /*0c30*/  MOV R4, 0x1 ;  /* 0x0000000100047802 */ /* 0x000fe20000000f00 */
[----:B------:R-:W1:Y:S01]  /*0c40*/  LDCU UR4, c[0x0][0x654] ;  /* 0x0000ca80ff0477ac */ /* 0x000e620008000800 */
[----:B------:R-:W3:Y:S01]  /*0c50*/  LDCU.64 UR10, c[0x0][0x630] ;  /* 0x0000c600ff0a77ac */ /* 0x000ee20008000a00 */
[----:B--2---:R-:W-:-:S04]  /*0c60*/  UIMAD.WIDE.U32 UR6, UR47, UR6, URZ ;  /* 0x000000062f0672a5 */ /* 0x004fc8000f8e00ff */
[----:B------:R-:W-:-:S04]  /*0c70*/  UIADD3 UR9, UPT, UPT, -UR7, UR47, URZ ;  /* 0x0000002f07097290 */ /* 0x000fc8000fffe1ff */
[----:B------:R-:W-:-:S04]  /*0c80*/  USHF.R.U32.HI UR9, URZ, UR30, UR9 ;  /* 0x0000001eff097299 */ /* 0x000fc80008011609 */
[----:B------:R-:W-:-:S04]  /*0c90*/  UIADD3 UR9, UPT, UPT, UR7, UR9, URZ ;  /* 0x0000000907097290 */ /* 0x000fc8000fffe0ff */
[----:B------:R-:W-:-:S04]  /*0ca0*/  USHF.R.U32.HI UR9, URZ, UR23, UR9 ;  /* 0x00000017ff097299 */ /* 0x000fc80008011609 */
[----:B-1----:R-:W-:Y:S01]  /*0cb0*/  UISETP.GE.AND UP0, UPT, UR9, UR4, UPT ;  /* 0x000000040900728c */ /* 0x002fe2000bf06270 */
[----:B------:R-:W1:Y:S01]  /*0cc0*/  LDCU UR4, c[0x0][0x63c] ;  /* 0x0000c780ff0477ac */ /* 0x000e620008000800 */
[----:B------:R-:W-:Y:S02]  /*0cd0*/  UIADD3 UR6, UPT, UPT, -UR9, URZ, URZ ;  /* 0x000000ff09067290 */ /* 0x000fe4000fffe1ff */
[----:B------:R-:W-:-:S07]  /*0ce0*/  USEL UR12, UR31, UR15, !UP0 ;  /* 0x0000000f1f0c7287 */ /* 0x000fce000c000000 */
[----:B---3--:R-:W2:Y:S01]  /*0cf0*/  @UP0 LDCU UR11, c[0x0][0x64c] ;  /* 0x0000c980ff0b07ac */ /* 0x008ea20008000800 */
[----:B------:R-:W3:Y:S01]  /*0d00*/  @UP0 LDCU UR10, c[0x0][0x648] ;  /* 0x0000c900ff0a07ac */ /* 0x000ee20008000800 */
[----:B------:R-:W-:Y:S02]  /*0d10*/  ULOP3.LUT UR12, UR12, 0xff, URZ, 0xc0, !UPT ;  /* 0x000000ff0c0c7892 */ /* 0x000fe4000f8ec0ff */
[----:B-1----:R-:W-:Y:S02]  /*0d20*/  UIMAD UR4, UR6, UR4, UR47 ;  /* 0x00000004060472a4 */ /* 0x002fe4000f8e022f */
[----:B------:R-:W-:-:S04]  /*0d30*/  USEL UR6, UR38, UR22, !UP0 ;  /* 0x0000001626067287 */ /* 0x000fc8000c000000 */
[----:B------:R-:W-:Y:S02]  /*0d40*/  ULOP3.LUT UR6, UR6, 0xff, URZ, 0xc0, !UPT ;  /* 0x000000ff06067892 */ /* 0x000fe4000f8ec0ff */
[----:B--2---:R-:W-:-:S07]  /*0d50*/  UIMAD.WIDE.U32 UR16, UR4, UR11, URZ ;  /* 0x0000000b041072a5 */ /* 0x004fce000f8e00ff */
[----:B------:R-:W-:Y:S02]  /*0d60*/  UMOV UR11, UR17 ;  /* 0x00000011000b7c82 */ /* 0x000fe40008000000 */
[----:B------:R-:W-:-:S04]  /*0d70*/  UIADD3 UR8, UPT, UPT, UR4, -UR11, URZ ;  /* 0x8000000b04087290 */ /* 0x000fc8000fffe0ff */
[----:B------:R-:W-:Y:S01]  /*0d80*/  USHF.R.U32.HI UR8, URZ, UR6, UR8 ;  /* 0x00000006ff087299 */ /* 0x000fe20008011608 */
[----:B------:R-:W1:Y:S03]  /*0d90*/  LDCU.64 UR6, c[0x0][0x620] ;  /* 0x0000c400ff0677ac */ /* 0x000e660008000a00 */
[----:B------:R-:W-:Y:S01]  /*0da0*/  UIADD3 UR8, UPT, UPT, UR11, UR8, URZ ;  /* 0x000000080b087290 */ /* 0x000fe2000fffe0ff */
[----:B------:R-:W2:Y:S03]  /*0db0*/  LDCU UR11, c[0x0][0x628] ;  /* 0x0000c500ff0b77ac */ /* 0x000ea60008000800 */
[----:B------:R-:W-:-:S04]  /*0dc0*/  USHF.R.U32.HI UR8, URZ, UR12, UR8 ;  /* 0x0000000cff087299 */ /* 0x000fc80008011608 */
[----:B------:R-:W-:-:S04]  /*0dd0*/  UIADD3 UR12, UPT, UPT, -UR8, URZ, URZ ;  /* 0x000000ff080c7290 */ /* 0x000fc8000fffe1ff */
[----:B---3--:R-:W-:Y:S01]  /*0de0*/  UIMAD UR10, UR10, UR12, UR4 ;  /* 0x0000000c0a0a72a4 */ /* 0x008fe2000f8e0204 */
[----:B------:R-:W3:Y:S03]  /*0df0*/  LDCU UR4, c[0x0][0x60c] ;  /* 0x0000c180ff0477ac */ /* 0x000ee60008000800 */
[----:B-1----:R-:W-:-:S04]  /*0e00*/  UIMAD UR6, UR9, UR6, UR10 ;  /* 0x00000006090672a4 */ /* 0x002fc8000f8e020a */
[----:B--2---:R-:W-:-:S04]  /*0e10*/  UIMAD.WIDE.U32 UR10, UR6, UR11, URZ ;  /* 0x0000000b060a72a5 */ /* 0x004fc8000f8e00ff */
[----:B------:R-:W-:-:S04]  /*0e20*/  UIADD3 UR9, UPT, UPT, UR6, -UR11, URZ ;  /* 0x8000000b06097290 */ /* 0x000fc8000fffe0ff */
[----:B------:R-:W-:Y:S02]  /*0e30*/  USHF.R.U32.HI UR9, URZ, UR46, UR9 ;  /* 0x0000002eff097299 */ /* 0x000fe40008011609 */
[----:B---3--:R-:W-:Y:S02]  /*0e40*/  UISETP.GE.AND UP0, UPT, UR47, UR4, UPT ;  /* 0x000000042f00728c */ /* 0x008fe4000bf06270 */
[----:B------:R-:W-:-:S04]  /*0e50*/  UIADD3 UR9, UPT, UPT, UR11, UR9, URZ ;  /* 0x000000090b097290 */ /* 0x000fc8000fffe0ff */
[----:B------:R-:W-:-:S04]  /*0e60*/  USHF.R.U32.HI UR37, URZ, UR39, UR9 ;  /* 0x00000027ff257299 */ /* 0x000fc80008011609 */
[----:B------:R-:W-:-:S04]  /*0e70*/  UIADD3 UR36, UPT, UPT, -UR37, URZ, URZ ;  /* 0x000000ff25247290 */ /* 0x000fc8000fffe1ff */
[----:B------:R-:W-:-:S03]  /*0e80*/  UIMAD UR36, UR36, UR7, UR6 ;  /* 0x00000007242472a4 */ /* 0x000fc6000f8e0206 */
[----:B------:R-:W-:Y:S01]  /*0e90*/  UMOV UR7, URZ ;  /* 0x000000ff00077c82 */ /* 0x000fe20008000000 */
[----:B------:R-:W-:Y:S08]  /*0ea0*/  BRA.U UP0, `(.L_x_11) ;  /* 0x0000000d00547547 */ /* 0x000ff0000b800000 */
[----:B------:R-:W-:Y:S01]  /*0eb0*/  UMOV UR4, 0x400 ;  /* 0x0000040000047882 */ /* 0x000fe20000000000 */
[----:B------:R-:W-:Y:S01]  /*0ec0*/  MOV R4, 0x80000000 ;  /* 0x8000000000047802 */ /* 0x000fe20000000f00 */
[----:B------:R-:W-:Y:S01]  /*0ed0*/  ULEA UR4, UR5, UR4, 0x18 ;  /* 0x0000000405047291 */ /* 0x000fe2000f8ec0ff */
[----:B------:R-:W1:Y:S01]  /*0ee0*/  LDCU UR6, c[0x0][0x614] ;  /* 0x0000c280ff0677ac */ /* 0x000e620008000800 */
[----:B------:R-:W2:Y:S07]  /*0ef0*/  LDCU UR7, c[0x0][0x38c] ;  /* 0x00007180ff0777ac */ /* 0x000eae0008000800 */
[----:B------:R-:W3:Y:S01]  /*0f00*/  SYNCS.PHASECHK.TRANS64.TRYWAIT P0, [UR4+0x90], R4 ;  /* 0x00009004ff0075a7 */ /* 0x000ee20008001104 */
[----:B------:R-:W4:Y:S01]  /*0f10*/  LDCU UR26, c[0x0][0x380] ;  /* 0x00007000ff1a77ac */ /* 0x000f220008000800 */
[----:B------:R-:W-:Y:S01]  /*0f20*/  UMOV UR28, 0x0 ;  /* 0x00000000001c7882 */ /* 0x000fe20000000000 */
[----:B------:R-:W-:Y:S01]  /*0f30*/  UMOV UR29, 0x1 ;  /* 0x00000001001d7882 */ /* 0x000fe20000000000 */
[----:B------:R-:W5:Y:S01]  /*0f40*/  LDCU.64 UR20, c[0x0][0x348] ;  /* 0x00006900ff1477ac */ /* 0x000f620008000a00 */
[----:B-1----:R-:W-:Y:S01]  /*0f50*/  UIADD3 UR5, UPT, UPT, -UR8, UR6, URZ ;  /* 0x0000000608057290 */ /* 0x002fe2000fffe1ff */
[----:B------:R-:W1:Y:S01]  /*0f60*/  LDCU.64 UR18, c[0x0][0x348] ;  /* 0x00006900ff1277ac */ /* 0x000e620008000a00 */
[----:B--2---:R-:W-:-:S02]  /*0f70*/  UIADD3 UR24, UPT, UPT, -UR7, URZ, URZ ;  /* 0x000000ff07187290 */ /* 0x004fc4000fffe1ff */
[----:B----4-:R-:W-:Y:S02]  /*0f80*/  UIADD3 UR26, UPT, UPT, UR7, -UR26, URZ ;  /* 0x8000001a071a7290 */ /* 0x010fe4000fffe0ff */
[----:B------:R-:W-:Y:S02]  /*0f90*/  UIADD3 UR11, UPT, UPT, UR7, -0x1, URZ ;  /* 0xffffffff070b7890 */ /* 0x000fe4000fffe0ff */
[----:B------:R-:W-:Y:S02]  /*0fa0*/  ULEA UR26, UR5, UR26, 0x7 ;  /* 0x0000001a051a7291 */ /* 0x000fe4000f8e38ff */
[----:B------:R-:W-:Y:S02]  /*0fb0*/  UISETP.GT.AND UP4, UPT, UR7, URZ, UPT ;  /* 0x000000ff0700728c */ /* 0x000fe4000bf84270 */
[----:B------:R-:W-:Y:S02]  /*0fc0*/  UIADD3 UR5, UPT, UPT, -UR26, URZ, URZ ;  /* 0x000000ff1a057290 */ /* 0x000fe4000fffe1ff */
[----:B------:R-:W-:-:S02]  /*0fd0*/  USHF.R.S32.HI UR24, URZ, 0x1f, UR24 ;  /* 0x0000001fff187899 */ /* 0x000fc40008011418 */
[----:B------:R-:W-:Y:S02]  /*0fe0*/  USHF.R.S32.HI UR5, URZ, 0x1f, UR5 ;  /* 0x0000001fff057899 */ /* 0x000fe40008011405 */
[----:B------:R-:W-:Y:S02]  /*0ff0*/  UIADD3 UR25, UPT, UPT, UR26, -0x1, URZ ;  /* 0xffffffff1a197890 */ /* 0x000fe4000fffe0ff */
[----:B------:R-:W-:Y:S02]  /*1000*/  USHF.R.S32.HI UR9, URZ, 0x1f, UR11 ;  /* 0x0000001fff097899 */ /* 0x000fe4000801140b */
[----:B------:R-:W-:Y:S02]  /*1010*/  ULEA.HI UR24, UR24, -UR7, URZ, 0x7 ;  /* 0x8000000718187291 */ /* 0x000fe4000f8f38ff */
[----:B------:R-:W-:Y:S02]  /*1020*/  ULEA.HI UR5, UR5, -UR26, URZ, 0x7 ;  /* 0x8000001a05057291 */ /* 0x000fe4000f8f38ff */
[----:B------:R-:W-:-:S02]  /*1030*/  USHF.R.S32.HI UR7, URZ, 0x1f, UR25 ;  /* 0x0000001fff077899 */ /* 0x000fc40008011419 */
[----:B------:R-:W-:Y:S02]  /*1040*/  ULEA.HI UR9, UR9, UR11, URZ, 0x7 ;  /* 0x0000000b09097291 */ /* 0x000fe4000f8f38ff */
[----:B------:R-:W-:Y:S02]  /*1050*/  USHF.R.S32.HI UR5, URZ, 0x7, UR5 ;  /* 0x00000007ff057899 */ /* 0x000fe40008011405 */
[----:B------:R-:W-:Y:S02]  /*1060*/  UISETP.GT.AND UP5, UPT, UR26, URZ, UPT ;  /* 0x000000ff1a00728c */ /* 0x000fe4000bfa4270 */
[----:B------:R-:W-:Y:S02]  /*1070*/  USHF.R.S32.HI UR24, URZ, 0x7, UR24 ;  /* 0x00000007ff187899 */ /* 0x000fe40008011418 */
[----:B------:R-:W-:Y:S02]  /*1080*/  ULEA.HI UR7, UR7, UR25, URZ, 0x7 ;  /* 0x0000001907077291 */ /* 0x000fe4000f8f38ff */
[----:B------:R-:W-:-:S02]  /*1090*/  @UP4 UIMAD.WIDE UR16, UR9, 0x2000000, UR28 ;  /* 0x02000000091048a5 */ /* 0x000fc4000f8e021c */
[----:B------:R-:W-:Y:S02]  /*10a0*/  UIADD3 UR9, UPT, UPT, -UR5, URZ, URZ ;  /* 0x000000ff05097290 */ /* 0x000fe4000fffe1ff */
[----:B------:R-:W-:Y:S02]  /*10b0*/  ULEA.HI.SX32 UR7, UR7, 0x1, 0x19 ;  /* 0x0000000107077891 */ /* 0x000fe4000f8fcaff */
[----:B------:R-:W-:Y:S01]  /*10c0*/  UIADD3 UR5, UPT, UPT, -UR24, URZ, URZ ;  /* 0x000000ff18057290 */ /* 0x000fe2000fffe1ff */
[----:B------:R-:W2:Y:S04]  /*10d0*/  LDCU.64 UR12, c[0x0][0x348] ;  /* 0x00006900ff0c77ac */ /* 0x000ea80008000a00 */
[----:B------:R-:W-:Y:S02]  /*10e0*/  @!UP5 UMOV UR7, UR9 ;  /* 0x000000090007dc82 */ /* 0x000fe40008000000 */
[----:B------:R-:W-:Y:S01]  /*10f0*/  @UP4 UMOV UR5, UR17 ;  /* 0x0000001100054c82 */ /* 0x000fe20008000000 */
[----:B------:R-:W-:-:S02]  /*1100*/  UIADD3 UR41, UPT, UPT, UR4, 0x10, URZ ;  /* 0x0000001004297890 */ /* 0x000fc4000fffe0ff */
[----:B------:R-:W-:Y:S02]  /*1110*/  UISETP.LT.AND UP4, UPT, UR7, UR5, UPT ;  /* 0x000000050700728c */ /* 0x000fe4000bf81270 */
[----:B------:R-:W-:Y:S02]  /*1120*/  ULOP3.LUT UR41, UR41, 0xfefffc10, URZ, 0xc0, !UPT ;  /* 0xfefffc1029297892 */ /* 0x000fe4000f8ec0ff */
[----:B------:R-:W-:Y:S02]  /*1130*/  USEL UR5, UR7, UR5, UP4 ;  /* 0x0000000507057287 */ /* 0x000fe4000a000000 */
[----:B------:R-:W-:Y:S02]  /*1140*/  USHF.L.U32 UR10, UR48, 0x6, URZ ;  /* 0x00000006300a7899 */ /* 0x000fe400080006ff */
[----:B------:R-:W-:Y:S02]  /*1150*/  USHF.L.U32 UR50, UR5, 0x7, URZ ;  /* 0x0000000705327899 */ /* 0x000fe400080006ff */
[----:B-----5:R-:W-:-:S02]  /*1160*/  UIADD3 UR52, UP2, UPT, UR20, 0x100, URZ ;  /* 0x0000010014347890 */ /* 0x020fc4000ff5e0ff */
[----:B-1----:R-:W-:Y:S02]  /*1170*/  UIADD3 UR32, UP1, UPT, UR18, 0x100, URZ ;  /* 0x0000010012207890 */ /* 0x002fe4000ff3e0ff */
[----:B--2---:R-:W-:Y:S02]  /*1180*/  UIADD3 UR12, UP0, UPT, UR12, 0x100, URZ ;  /* 0x000001000c0c7890 */ /* 0x004fe4000ff1e0ff */
[----:B------:R-:W-:Y:S02]  /*1190*/  UIADD3 UR35, UPT, UPT, UR50, -0x80, URZ ;  /* 0xffffff8032237890 */ /* 0x000fe4000fffe0ff */
[----:B------:R-:W-:Y:S01]  /*11a0*/  UISETP.NE.AND UP3, UPT, UR48, URZ, UPT ;  /* 0x000000ff3000728c */ /* 0x000fe2000bf65270 */
[----:B------:R-:W-:Y:S01]  /*11b0*/  UMOV UR42, URZ ;  /* 0x000000ff002a7c82 */ /* 0x000fe20008000000 */
[----:B------:R-:W-:Y:S01]  /*11c0*/  UMOV UR44, UR36 ;  /* 0x00000024002c7c82 */ /* 0x000fe20008000000 */
[----:B------:R-:W-:Y:S01]  /*11d0*/  UMOV UR45, UR37 ;  /* 0x00000025002d7c82 */ /* 0x000fe20008000000 */
[----:B------:R-:W-:-:S02]  /*11e0*/  UIADD3.X UR53, UPT, UPT, URZ, UR21, URZ, UP2, !UPT ;  /* 0x00000015ff357290 */ /* 0x000fc400097fe4ff */
[----:B------:R-:W-:Y:S02]  /*11f0*/  UIADD3.X UR33, UPT, UPT, URZ, UR19, URZ, UP1, !UPT ;  /* 0x00000013ff217290 */ /* 0x000fe40008ffe4ff */
[----:B------:R-:W-:Y:S02]  /*1200*/  UIADD3.X UR7, UPT, UPT, URZ, UR13, URZ, UP0, !UPT ;  /* 0x0000000dff077290 */ /* 0x000fe400087fe4ff */
[----:B------:R-:W-:Y:S02]  /*1210*/  UIADD3 UR40, UPT, UPT, UR4, 0x6800, URZ ;  /* 0x0000680004287890 */ /* 0x000fe4000fffe0ff */
[----:B------:R-:W-:Y:S02]  /*1220*/  UIADD3 UR24, UPT, UPT, UR4, 0x7800, URZ ;  /* 0x0000780004187890 */ /* 0x000fe4000fffe0ff */
[----:B------:R-:W-:Y:S02]  /*1230*/  UIADD3 UR16, UPT, UPT, UR4, 0x8800, URZ ;  /* 0x0000880004107890 */ /* 0x000fe4000fffe0ff */
[----:B------:R-:W-:Y:S01]  /*1240*/  UIADD3 UR43, UPT, UPT, UR10, UR35, URZ ;  /* 0x000000230a2b7290 */ /* 0x000fe2000fffe0ff */
[----:B------:R-:W-:Y:S01]  /*1250*/  UMOV UR26, 0x40 ;  /* 0x00000040001a7882 */ /* 0x000fe20000000000 */
[----:B------:R-:W-:Y:S01]  /*1260*/  UMOV UR28, UR36 ;  /* 0x00000024001c7c82 */ /* 0x000fe20008000000 */
[----:B------:R-:W-:Y:S01]  /*1270*/  UMOV UR29, UR37 ;  /* 0x00000025001d7c82 */ /* 0x000fe20008000000 */
[----:B------:R-:W-:Y:S01]  /*1280*/  UMOV UR25, UR41 ;  /* 0x0000002900197c82 */ /* 0x000fe20008000000 */
[----:B---3--:R-:W-:Y:S07]  /*1290*/  @!P0 BRA `(.L_x_12) ;  /* 0x000000c800408947 */ /* 0x008fee0003800000 */
.L_x_89:
[----:B------:R-:W-:Y:S05]  /*12a0*/  BRA.U UP3, `(.L_x_13) ;  /* 0x00000001030c7547 */ /* 0x000fea000b800000 */
[----:B------:R-:W-:-:S13]  /*12b0*/  ELECT P0, URZ, PT ;  /* 0x0000000000ff782f */ /* 0x000fda0003800000 */
[----:B-1----:R-:W-:-:S04]  /*12c0*/  @P0 MOV R3, 0x6000 ;  /* 0x0000600000030802 */ /* 0x002fc80000000f00 */
[----:B------:R2:W-:Y:S03]  /*12d0*/  @P0 SYNCS.ARRIVE.TRANS64 RZ, [UR4+0x10], R3 ;  /* 0x00001003ffff09a7 */ /* 0x0005e60008000004 */
.L_x_13:
[----:B------:R-:W-:Y:S01]  /*12e0*/  UMOV UR27, UR43 ;  /* 0x0000002b001b7c82 */ /* 0x000fe20008000000 */
[----:B------:R3:W-:Y:S01]  /*12f0*/  UTMALDG.4D.2CTA [UR40], [UR52], desc[URZ] ;  /* 0x0000ff28340075b4 */ /* 0x0007e20008219000 */
[----:B------:R-:W-:Y:S01]  /*1300*/  UMOV UR18, 0x80 ;  /* 0x0000008000127882 */ /* 0x000fe20000000000 */
[----:B------:R-:W-:Y:S01]  /*1310*/  UMOV UR20, UR36 ;  /* 0x0000002400147c82 */ /* 0x000fe20008000000 */
[----:B------:R-:W-:Y:S01]  /*1320*/  UMOV UR21, UR37 ;  /* 0x0000002500157c82 */ /* 0x000fe20008000000 */
[----:B------:R-:W-:Y:S01]  /*1330*/  UMOV UR17, UR41 ;  /* 0x0000002900117c82 */ /* 0x000fe20008000000 */
[----:B------:R-:W-:Y:S01]  /*1340*/  UMOV UR19, UR43 ;  /* 0x0000002b00137c82 */ /* 0x000fe20008000000 */
[----:B------:R4:W-:Y:S01]  /*1350*/  UTMALDG.4D.2CTA [UR24], [UR32], desc[URZ] ;  /* 0x0000ff18200075b4 */ /* 0x0009e20008219000 */
[----:B---3--:R-:W3:Y:S01]  /*1360*/  LDCU.64 UR40, c[0x0][0x348] ;  /* 0x00006900ff2877ac */ /* 0x008ee20008000a00 */
[----:B------:R-:W-:Y:S01]  /*1370*/  ULOP3.LUT UR43, URZ, UR8, URZ, 0x33, !UPT ;  /* 0x00000008ff2b7292 */ /* 0x000fe2000f8e33ff */
[----:B------:R-:W-:Y:S01]  /*1380*/  UMOV UR42, URZ ;  /* 0x000000ff002a7c82 */ /* 0x000fe20008000000 */
[----:B------:R-:W-:Y:S01]  /*1390*/  UMOV UR44, UR36 ;  /* 0x00000024002c7c82 */ /* 0x000fe20008000000 */
[----:B----4-:R-:W-:Y:S01]  /*13a0*/  UMOV UR28, UR12 ;  /* 0x0000000c001c7c82 */ /* 0x010fe20008000000 */
[----:B------:R-:W-:Y:S01]  /*13b0*/  UMOV UR29, UR7 ;  /* 0x00000007001d7c82 */ /* 0x000fe20008000000 */
[----:B------:R-:W4:Y:S01]  /*13c0*/  LDCU.64 UR24, c[0x0][0x348] ;  /* 0x00006900ff1877ac */ /* 0x000f220008000a00 */
[----:B------:R5:W-:Y:S01]  /*13d0*/  UTMALDG.4D.2CTA [UR16], [UR28], desc[URZ] ;  /* 0x0000ff101c0075b4 */ /* 0x000be20008219000 */
[----:B------:R-:W1:Y:S01]  /*13e0*/  SYNCS.PHASECHK.TRANS64.TRYWAIT P0, [UR4+0x8], R4 ;  /* 0x00000804ff0075a7 */ /* 0x000e620008001104 */
[----:B------:R-:W2:Y:S01]  /*13f0*/  LDCU.64 UR12, c[0x0][0x348] ;  /* 0x00006900ff0c77ac */ /* 0x000ea20008000a00 */
[----:B------:R-:W-:-:S02]  /*1400*/  UIADD3 UR43, UPT, UPT, UR43, UR6, URZ ;  /* 0x000000062b2b7290 */ /* 0x000fc4000fffe0ff */
[----:B---3--:R-:W-:Y:S02]  /*1410*/  UIADD3 UR8, UP1, UPT, UR40, 0x80, URZ ;  /* 0x0000008028087890 */ /* 0x008fe4000ff3e0ff */
[----:B------:R-:W-:Y:S02]  /*1420*/  ULEA UR43, UR43, UR48, 0x1 ;  /* 0x000000302b2b7291 */ /* 0x000fe4000f8e08ff */
[----:B------:R-:W-:Y:S02]  /*1430*/  UIADD3.X UR9, UPT, UPT, URZ, UR41, URZ, UP1, !UPT ;  /* 0x00000029ff097290 */ /* 0x000fe40008ffe4ff */
[----:B------:R-:W-:Y:S02]  /*1440*/  ULOP3.LUT UR41, UR4, 0xfefffc00, URZ, 0xc0, !UPT ;  /* 0xfefffc0004297892 */ /* 0x000fe4000f8ec0ff */
[----:B------:R-:W-:Y:S02]  /*1450*/  USHF.L.U32 UR43, UR43, 0x7, URZ ;  /* 0x000000072b2b7899 */ /* 0x000fe400080006ff */
[----:B----4-:R-:W-:-:S02]  /*1460*/  UIADD3 UR6, UP0, UPT, UR24, 0x80, URZ ;  /* 0x0000008018067890 */ /* 0x010fc4000ff1e0ff */
[----:B--2---:R-:W-:Y:S02]  /*1470*/  UIADD3 UR12, UP2, UPT, UR12, 0x80, URZ ;  /* 0x000000800c0c7890 */ /* 0x004fe4000ff5e0ff */
[----:B------:R-:W-:Y:S01]  /*1480*/  UIADD3.X UR7, UPT, UPT, URZ, UR25, URZ, UP0, !UPT ;  /* 0x00000019ff077290 */ /* 0x000fe200087fe4ff */
[----:B------:R-:W-:Y:S01]  /*1490*/  UMOV UR45, UR37 ;  /* 0x00000025002d7c82 */ /* 0x000fe20008000000 */
[----:B------:R-:W-:Y:S01]  /*14a0*/  UMOV UR26, 0x40 ;  /* 0x00000040001a7882 */ /* 0x000fe20000000000 */
[----:B------:R-:W-:Y:S02]  /*14b0*/  UIADD3.X UR13, UPT, UPT, URZ, UR13, URZ, UP2, !UPT ;  /* 0x0000000dff0d7290 */ /* 0x000fe400097fe4ff */
[----:B------:R-:W-:Y:S02]  /*14c0*/  UIADD3 UR40, UPT, UPT, UR4, 0x800, URZ ;  /* 0x0000080004287890 */ /* 0x000fe4000fffe0ff */
[----:B------:R-:W-:Y:S01]  /*14d0*/  UIADD3 UR24, UPT, UPT, UR4, 0x2800, URZ ;  /* 0x0000280004187890 */ /* 0x000fe2000fffe0ff */
[----:B------:R-:W-:Y:S01]  /*14e0*/  UMOV UR25, UR41 ;  /* 0x0000002900197c82 */ /* 0x000fe20008000000 */
[----:B------:R-:W-:Y:S01]  /*14f0*/  UMOV UR27, UR43 ;  /* 0x0000002b001b7c82 */ /* 0x000fe20008000000 */
[----:B-----5:R-:W-:Y:S01]  /*1500*/  UIADD3 UR16, UPT, UPT, UR4, 0x4800, URZ ;  /* 0x0000480004107890 */ /* 0x020fe2000fffe0ff */
[----:B------:R-:W-:Y:S01]  /*1510*/  UMOV UR28, UR36 ;  /* 0x00000024001c7c82 */ /* 0x000fe20008000000 */
[----:B------:R-:W-:Y:S01]  /*1520*/  UMOV UR29, UR37 ;  /* 0x00000025001d7c82 */ /* 0x000fe20008000000 */
[----:B-1----:R-:W-:Y:S06]  /*1530*/  @!P0 BRA `(.L_x_14) ;  /* 0x000000c400b88947 */ /* 0x002fec0003800000 */
.L_x_91:
[----:B------:R-:W-:Y:S05]  /*1540*/  BRA.U UP3, `(.L_x_15) ;  /* 0x00000001030c7547 */ /* 0x000fea000b800000 */
[----:B------:R-:W-:-:S13]  /*1550*/  ELECT P0, URZ, PT ;  /* 0x0000000000ff782f */ /* 0x000fda0003800000 */
[----:B-1----:R-:W-:-:S04]  /*1560*/  @P0 MOV R3, 0xc000 ;  /* 0x0000c00000030802 */ /* 0x002fc80000000f00 */
[----:B------:R2:W-:Y:S03]  /*1570*/  @P0 SYNCS.ARRIVE.TRANS64 RZ, [UR4], R3 ;  /* 0x00000003ffff09a7 */ /* 0x0005e60008000004 */
.L_x_15:
[----:B------:R3:W-:Y:S01]  /*1580*/  UTMALDG.4D.2CTA [UR40], [UR12], desc[URZ] ;  /* 0x0000ff280c0075b4 */ /* 0x0007e20008219000 */
[----:B------:R-:W-:Y:S01]  /*1590*/  UMOV UR18, 0x80 ;  /* 0x0000008000127882 */ /* 0x000fe20000000000 */
[----:B------:R-:W-:Y:S01]  /*15a0*/  UMOV UR20, UR36 ;  /* 0x0000002400147c82 */ /* 0x000fe20008000000 */
[----:B------:R-:W-:Y:S01]  /*15b0*/  UMOV UR21, UR37 ;  /* 0x0000002500157c82 */ /* 0x000fe20008000000 */
[----:B------:R-:W-:Y:S01]  /*15c0*/  UMOV UR17, UR41 ;  /* 0x0000002900117c82 */ /* 0x000fe20008000000 */
[----:B------:R-:W-:Y:S01]  /*15d0*/  UMOV UR19, UR43 ;  /* 0x0000002b00137c82 */ /* 0x000fe20008000000 */
[----:B------:R-:W3:Y:S01]  /*15e0*/  LDCU.64 UR52, c[0x0][0x348] ;  /* 0x00006900ff3477ac */ /* 0x000ee20008000a00 */
[----:B------:R4:W-:Y:S01]  /*15f0*/  UTMALDG.4D.2CTA [UR24], [UR8], desc[URZ] ;  /* 0x0000ff18080075b4 */ /* 0x0009e20008219000 */
[----:B------:R-:W-:Y:S02]  /*1600*/  UIADD3 UR33, UPT, UPT, UR4, 0x18, URZ ;  /* 0x0000001804217890 */ /* 0x000fe4000fffe0ff */
[----:B------:R-:W-:-:S02]  /*1610*/  UIADD3 UR32, UPT, UPT, UR4, 0x9800, URZ ;  /* 0x0000980004207890 */ /* 0x000fc4000fffe0ff */
[----:B------:R-:W-:Y:S01]  /*1620*/  ULOP3.LUT UR33, UR33, 0xfefffc18, URZ, 0xc0, !UPT ;  /* 0xfefffc1821217892 */ /* 0x000fe2000f8ec0ff */
[----:B------:R4:W-:Y:S01]  /*1630*/  UTMALDG.4D.2CTA [UR16], [UR6], desc[URZ] ;  /* 0x0000ff10060075b4 */ /* 0x0009e20008219000 */
[----:B------:R-:W5:Y:S01]  /*1640*/  SYNCS.PHASECHK.TRANS64.TRYWAIT P0, [UR4+0x98], R4 ;  /* 0x00009804ff0075a7 */ /* 0x000f620008001104 */
[----:B------:R-:W-:Y:S01]  /*1650*/  UMOV UR34, UR10 ;  /* 0x0000000a00227c82 */ /* 0x000fe20008000000 */
[----:B---3--:R-:W-:-:S04]  /*1660*/  UIADD3 UR12, UP0, UPT, UR52, 0x180, URZ ;  /* 0x00000180340c7890 */ /* 0x008fc8000ff1e0ff */
[----:B------:R-:W-:Y:S01]  /*1670*/  UIADD3.X UR13, UPT, UPT, URZ, UR53, URZ, UP0, !UPT ;  /* 0x00000035ff0d7290 */ /* 0x000fe200087fe4ff */
[----:B----45:R-:W-:Y:S11]  /*1680*/  @!P0 BRA `(.L_x_16) ;  /* 0x000000c400848947 */ /* 0x030ff60003800000 */
.L_x_93:
[----:B------:R-:W-:Y:S05]  /*1690*/  BRA.U UP3, `(.L_x_17) ;  /* 0x00000001030c7547 */ /* 0x000fea000b800000 */
[----:B------:R-:W-:-:S13]  /*16a0*/  ELECT P0, URZ, PT ;  /* 0x0000000000ff782f */ /* 0x000fda0003800000 */
[----:B-12---:R-:W-:-:S04]  /*16b0*/  @P0 MOV R3, 0x4000 ;  /* 0x0000400000030802 */ /* 0x006fc80000000f00 */
[----:B------:R3:W-:Y:S03]  /*16c0*/  @P0 SYNCS.ARRIVE.TRANS64 RZ, [UR4+0x18], R3 ;  /* 0x00001803ffff09a7 */ /* 0x0007e60008000004 */
.L_x_17:
[----:B------:R4:W-:Y:S01]  /*16d0*/  UTMALDG.4D.2CTA [UR32], [UR12], desc[URZ] ;  /* 0x0000ff200c0075b4 */ /* 0x0009e20008219000 */
[----:B------:R-:W-:Y:S01]  /*16e0*/  UISETP.GE.AND UP0, UPT, UR5, 0x2, UPT ;  /* 0x000000020500788c */ /* 0x000fe2000bf06270 */
[----:B------:R-:W-:Y:S01]  /*16f0*/  HFMA2 R4, -RZ, RZ, 0, 5.9604644775390625e-08 ;  /* 0x00000001ff047431 */ /* 0x000fe200000001ff */
[----:B------:R-:W-:Y:S01]  /*1700*/  MOV R6, RZ ;  /* 0x000000ff00067202 */ /* 0x000fe20000000f00 */
[----:B------:R-:W-:-:S06]  /*1710*/  UMOV UR7, 0x2 ;  /* 0x0000000200077882 */ /* 0x000fcc0000000000 */
[----:B----4-:R-:W-:Y:S05]  /*1720*/  BRA.U !UP0, `(.L_x_11) ;  /* 0x0000000508347547 */ /* 0x010fea000b800000 */
[----:B------:R-:W4:Y:S01]  /*1730*/  LDCU.64 UR6, c[0x0][0x348] ;  /* 0x00006900ff0677ac */ /* 0x000f220008000a00 */
[----:B------:R-:W-:Y:S01]  /*1740*/  MOV R4, 0x1 ;  /* 0x0000000100047802 */ /* 0x000fe20000000f00 */
[----:B------:R-:W-:Y:S02]  /*1750*/  ULOP3.LUT UR40, UR50, UR10, URZ, 0xfc, !UPT ;  /* 0x0000000a32287292 */ /* 0x000fe4000f8efcff */
[----:B------:R-:W-:Y:S01]  /*1760*/  UIADD3 UR41, UPT, UPT, -UR5, URZ, URZ ;  /* 0x000000ff05297290 */ /* 0x000fe2000fffe1ff */
[----:B------:R-:W-:Y:S01]  /*1770*/  UMOV UR34, URZ ;  /* 0x000000ff00227c82 */ /* 0x000fe20008000000 */
[----:B------:R-:W-:Y:S01]  /*1780*/  UMOV UR26, 0x40 ;  /* 0x00000040001a7882 */ /* 0x000fe20000000000 */
[----:B------:R-:W-:Y:S01]  /*1790*/  UMOV UR18, 0x80 ;  /* 0x0000008000127882 */ /* 0x000fe20000000000 */
[----:B----4-:R-:W-:Y:S02]  /*17a0*/  UIADD3 UR54, UP4, UPT, UR6, 0x100, URZ ;  /* 0x0000010006367890 */ /* 0x010fe4000ff9e0ff */
[----:B------:R-:W-:-:S02]  /*17b0*/  UIADD3 UR52, UP2, UPT, UR6, 0x100, URZ ;  /* 0x0000010006347890 */ /* 0x000fc4000ff5e0ff */
[----:B------:R-:W-:Y:S02]  /*17c0*/  UIADD3 UR44, UP1, UPT, UR6, 0x100, URZ ;  /* 0x00000100062c7890 */ /* 0x000fe4000ff3e0ff */
[----:B------:R-:W-:Y:S02]  /*17d0*/  UIADD3 UR42, UP0, UPT, UR6, 0x180, URZ ;  /* 0x00000180062a7890 */ /* 0x000fe4000ff1e0ff */
[----:B------:R-:W-:Y:S02]  /*17e0*/  UIADD3.X UR55, UPT, UPT, URZ, UR7, URZ, UP4, !UPT ;  /* 0x00000007ff377290 */ /* 0x000fe4000a7fe4ff */
[----:B------:R-:W-:Y:S02]  /*17f0*/  UIADD3.X UR53, UPT, UPT, URZ, UR7, URZ, UP2, !UPT ;  /* 0x00000007ff357290 */ /* 0x000fe400097fe4ff */
[----:B------:R-:W-:Y:S02]  /*1800*/  UIADD3.X UR45, UPT, UPT, URZ, UR7, URZ, UP1, !UPT ;  /* 0x00000007ff2d7290 */ /* 0x000fe40008ffe4ff */
[----:B------:R-:W-:-:S02]  /*1810*/  UIADD3.X UR43, UPT, UPT, URZ, UR7, URZ, UP0, !UPT ;  /* 0x00000007ff2b7290 */ /* 0x000fc400087fe4ff */
[----:B------:R-:W-:Y:S01]  /*1820*/  UISETP.NE.AND UP0, UPT, UR48, URZ, UPT ;  /* 0x000000ff3000728c */ /* 0x000fe2000bf05270 */
[----:B------:R-:W-:-:S10]  /*1830*/  UMOV UR7, 0x2 ;  /* 0x0000000200077882 */ /* 0x000fd40000000000 */
.L_x_22:
[----:B------:R-:W-:Y:S01]  /*1840*/  ULEA UR5, UR7, UR4, 0x3 ;  /* 0x0000000407057291 */ /* 0x000fe2000f8e18ff */
[----:B-1----:R-:W-:Y:S01]  /*1850*/  SHF.L.U32 R9, R4, 0x1f, RZ ;  /* 0x0000001f04097819 */ /* 0x002fe200000006ff */
[----:B------:R-:W-:Y:S02]  /*1860*/  UIADD3 UR6, UPT, UPT, UR7, 0x1, URZ ;  /* 0x0000000107067890 */ /* 0x000fe4000fffe0ff */
[----:B------:R-:W-:Y:S02]  /*1870*/  UIMAD UR16, UR7, 0x3000, URZ ;  /* 0x00003000071078a4 */ /* 0x000fe4000f8e02ff */
[----:B------:R-:W-:Y:S02]  /*1880*/  UISETP.NE.AND UP1, UPT, UR6, 0x10, UPT ;  /* 0x000000100600788c */ /* 0x000fe4000bf25270 */
[----:B------:R-:W-:Y:S01]  /*1890*/  UIADD3 UR33, UPT, UPT, UR5, 0x10, URZ ;  /* 0x0000001005217890 */ /* 0x000fe2000fffe0ff */
[----:B----4-:R-:W4:Y:S01]  /*18a0*/  SYNCS.PHASECHK.TRANS64.TRYWAIT P0, [UR5+0x90], R9 ;  /* 0x00009009ff0075a7 */ /* 0x010f220008001105 */
[----:B------:R-:W-:Y:S02]  /*18b0*/  UIADD3 UR32, UPT, UPT, UR4, 0x6800, UR16 ;  /* 0x0000680004207890 */ /* 0x000fe4000fffe010 */
[----:B------:R-:W-:Y:S02]  /*18c0*/  UIADD3 UR24, UPT, UPT, UR4, 0x7800, UR16 ;  /* 0x0000780004187890 */ /* 0x000fe4000fffe010 */
[----:B------:R-:W-:Y:S02]  /*18d0*/  UIADD3 UR35, UPT, UPT, UR40, -0x100, URZ ;  /* 0xffffff0028237890 */ /* 0x000fe4000fffe0ff */
[----:B------:R-:W-:Y:S02]  /*18e0*/  UIADD3 UR16, UPT, UPT, UR4, 0x8800, UR16 ;  /* 0x0000880004107890 */ /* 0x000fe4000fffe010 */
[----:B------:R-:W-:Y:S02]  /*18f0*/  USEL UR6, UR6, URZ, UP1 ;  /* 0x000000ff06067287 */ /* 0x000fe40008800000 */
[----:B------:R-:W-:Y:S02]  /*1900*/  USEL UR9, URZ, 0x1, UP1 ;  /* 0x00000001ff097887 */ /* 0x000fe40008800000 */
[----:B------:R-:W-:Y:S01]  /*1910*/  ULOP3.LUT UR33, UR33, 0xfefffff8, URZ, 0xc0, !UPT ;  /* 0xfefffff821217892 */ /* 0x000fe2000f8ec0ff */
[----:B------:R-:W-:Y:S01]  /*1920*/  UMOV UR28, UR36 ;  /* 0x00000024001c7c82 */ /* 0x000fe20008000000 */
[----:B------:R-:W-:Y:S01]  /*1930*/  UMOV UR29, UR37 ;  /* 0x00000025001d7c82 */ /* 0x000fe20008000000 */
[----:B------:R-:W-:Y:S01]  /*1940*/  UMOV UR20, UR36 ;  /* 0x0000002400147c82 */ /* 0x000fe20008000000 */
[----:B------:R-:W-:Y:S01]  /*1950*/  UMOV UR21, UR37 ;  /* 0x0000002500157c82 */ /* 0x000fe20008000000 */
[----:B----4-:R-:W-:Y:S07]  /*1960*/  @!P0 BRA `(.L_x_18) ;  /* 0x000000c000ec8947 */ /* 0x010fee0003800000 */
.L_x_95:
[----:B------:R-:W-:Y:S01]  /*1970*/  ULEA UR8, UR6, UR4, 0x3 ;  /* 0x0000000406087291 */ /* 0x000fe2000f8e18ff */
[----:B------:R-:W-:Y:S01]  /*1980*/  LOP3.LUT R4, R4, UR9, RZ, 0x3c, !PT ;  /* 0x0000000904047c12 */ /* 0x000fe2000f8e3cff */
[----:B------:R-:W-:Y:S01]  /*1990*/  UMOV UR27, UR35 ;  /* 0x00000023001b7c82 */ /* 0x000fe20008000000 */
[----:B------:R-:W-:Y:S01]  /*19a0*/  UMOV UR19, UR35 ;  /* 0x0000002300137c82 */ /* 0x000fe20008000000 */
[----:B------:R-:W-:Y:S01]  /*19b0*/  UMOV UR25, UR33 ;  /* 0x0000002100197c82 */ /* 0x000fe20008000000 */
[----:B-1----:R-:W-:Y:S01]  /*19c0*/  SHF.L.U32 R5, R4, 0x1f, RZ ;  /* 0x0000001f04057819 */ /* 0x002fe200000006ff */
[----:B------:R-:W-:Y:S01]  /*19d0*/  UMOV UR17, UR33 ;  /* 0x0000002100117c82 */ /* 0x000fe20008000000 */
[----:B------:R-:W-:Y:S05]  /*19e0*/  BRA.U UP3, `(.L_x_19) ;  /* 0x0000000103107547 */ /* 0x000fea000b800000 */
[----:B------:R-:W-:Y:S11]  /*19f0*/  ELECT P0, URZ, PT ;  /* 0x0000000000ff782f */ /* 0x000ff60003800000 */
[----:B------:R-:W-:Y:S02]  /*1a00*/  @!UPT UIADD3 URZ, UPT, UPT, URZ, URZ, URZ ;  /* 0x000000fffffff290 */ /* 0x000fe4000fffe0ff */
[----:B--23--:R-:W-:Y:S04]  /*1a10*/  @P0 MOV R3, 0x6000 ;  /* 0x0000600000030802 */ /* 0x00cfe80000000f00 */
[----:B------:R1:W-:Y:S03]  /*1a20*/  @P0 SYNCS.ARRIVE.TRANS64 RZ, [UR5+0x10], R3 ;  /* 0x00001003ffff09a7 */ /* 0x0003e60008000005 */
.L_x_19:
[----:B------:R4:W-:Y:S01]  /*1a30*/  UTMALDG.4D.2CTA [UR32], [UR54], desc[URZ] ;  /* 0x0000ff20360075b4 */ /* 0x0009e20008219000 */
[----:B------:R-:W-:Y:S01]  /*1a40*/  UPLOP3.LUT UP3, UPT, UPT, UPT, UP0, 0x80, 0x8 ;  /* 0x000000000008789c */ /* 0x000fe20003f6f000 */
[----:B------:R4:W-:Y:S01]  /*1a50*/  UTMALDG.4D.2CTA [UR24], [UR52], desc[URZ] ;  /* 0x0000ff18340075b4 */ /* 0x0009e20008219000 */
[----:B------:R4:W-:Y:S01]  /*1a60*/  UTMALDG.4D.2CTA [UR16], [UR44], desc[URZ] ;  /* 0x0000ff102c0075b4 */ /* 0x0009e20008219000 */
[----:B------:R-:W5:Y:S02]  /*1a70*/  SYNCS.PHASECHK.TRANS64.TRYWAIT P0, [UR8+0x90], R5 ;  /* 0x00009005ff0075a7 */ /* 0x000f640008001108 */
[----:B----45:R-:W-:Y:S06]  /*1a80*/  @!P0 BRA `(.L_x_20) ;  /* 0x000000c000c08947 */ /* 0x030fec0003800000 */
.L_x_97:
[----:B------:R-:W-:Y:S05]  /*1a90*/  BRA.U UP3, `(.L_x_21) ;  /* 0x0000000103107547 */ /* 0x000fea000b800000 */
[----:B------:R-:W-:Y:S11]  /*1aa0*/  ELECT P0, URZ, PT ;  /* 0x0000000000ff782f */ /* 0x000ff60003800000 */
[----:B------:R-:W-:Y:S02]  /*1ab0*/  @!UPT UIADD3 URZ, UPT, UPT, URZ, URZ, URZ ;  /* 0x000000fffffff290 */ /* 0x000fe4000fffe0ff */
[----:B-123--:R-:W-:Y:S04]  /*1ac0*/  @P0 MOV R3, 0x4000 ;  /* 0x0000400000030802 */ /* 0x00efe80000000f00 */
[----:B------:R4:W-:Y:S03]  /*1ad0*/  @P0 SYNCS.ARRIVE.TRANS64 RZ, [UR8+0x10], R3 ;  /* 0x00001003ffff09a7 */ /* 0x0009e60008000008 */
.L_x_21:
[----:B------:R-:W-:Y:S02]  /*1ae0*/  UIADD3 UR16, UPT, UPT, UR8, 0x10, URZ ;  /* 0x0000001008107890 */ /* 0x000fe4000fffe0ff */
[----:B------:R-:W-:Y:S02]  /*1af0*/  UIMAD UR5, UR6, 0x3000, UR4 ;  /* 0x00003000060578a4 */ /* 0x000fe4000f8e0204 */
[----:B------:R-:W-:Y:S02]  /*1b00*/  UIADD3 UR11, UPT, UPT, UR50, -0x100, URZ ;  /* 0xffffff00320b7890 */ /* 0x000fe4000fffe0ff */
[----:B------:R-:W-:Y:S02]  /*1b10*/  ULOP3.LUT UR9, UR16, 0xfefffff8, URZ, 0xc0, !UPT ;  /* 0xfefffff810097892 */ /* 0x000fe4000f8ec0ff */
[----:B------:R-:W-:Y:S02]  /*1b20*/  UIADD3 UR8, UPT, UPT, UR5, 0x6800, URZ ;  /* 0x0000680005087890 */ /* 0x000fe4000fffe0ff */
[----:B------:R-:W-:Y:S02]  /*1b30*/  UIADD3 UR17, UPT, UPT, UR6, 0x1, URZ ;  /* 0x0000000106117890 */ /* 0x000fe4000fffe0ff */
[----:B------:R-:W-:Y:S02]  /*1b40*/  UIADD3 UR41, UPT, UPT, UR41, 0x1, URZ ;  /* 0x0000000129297890 */ /* 0x000fe4000fffe0ff */
[----:B------:R-:W-:Y:S02]  /*1b50*/  UISETP.NE.AND UP1, UPT, UR17, 0x10, UPT ;  /* 0x000000101100788c */ /* 0x000fe4000bf25270 */
[----:B------:R-:W-:Y:S02]  /*1b60*/  UIADD3 UR40, UPT, UPT, UR40, -0x80, URZ ;  /* 0xffffff8028287890 */ /* 0x000fe4000fffe0ff */
[----:B------:R-:W-:Y:S02]  /*1b70*/  USEL UR16, URZ, 0x1, UP1 ;  /* 0x00000001ff107887 */ /* 0x000fe40008800000 */
[----:B------:R-:W-:Y:S01]  /*1b80*/  USEL UR7, UR17, URZ, UP1 ;  /* 0x000000ff11077287 */ /* 0x000fe20008800000 */
[----:B------:R-:W-:Y:S01]  /*1b90*/  UMOV UR12, UR36 ;  /* 0x00000024000c7c82 */ /* 0x000fe20008000000 */
[----:B------:R-:W-:Y:S01]  /*1ba0*/  UMOV UR13, UR37 ;  /* 0x00000025000d7c82 */ /* 0x000fe20008000000 */
[----:B------:R-:W-:Y:S01]  /*1bb0*/  UISETP.NE.AND UP1, UPT, UR41, -0x1, UPT ;  /* 0xffffffff2900788c */ /* 0x000fe2000bf25270 */
[----:B------:R5:W-:Y:S01]  /*1bc0*/  UTMALDG.4D.2CTA [UR8], [UR42], desc[URZ] ;  /* 0x0000ff082a0075b4 */ /* 0x000be20008219000 */
[----:B------:R-:W-:Y:S01]  /*1bd0*/  UIADD3 UR50, UPT, UPT, UR50, -0x80, URZ ;  /* 0xffffff8032327890 */ /* 0x000fe2000fffe0ff */
[----:B------:R-:W-:Y:S06]  /*1be0*/  LOP3.LUT R4, R4, UR16, RZ, 0x3c, !PT ;  /* 0x0000001004047c12 */ /* 0x000fec000f8e3cff */
[----:B-----5:R-:W-:Y:S05]  /*1bf0*/  BRA.U UP1, `(.L_x_22) ;  /* 0xfffffffd01107547 */ /* 0x020fea000b83ffff */
.L_x_11:
[----:B------:R-:W-:Y:S02]  /*1c00*/  UIADD3 UR4, UPT, UPT, UR7, 0x2, URZ ;  /* 0x0000000207047890 */ /* 0x000fe4000fffe0ff */
[----:B------:R-:W-:-:S04]  /*1c10*/  UISETP.NE.AND UP0, UPT, UR7, 0xf, UPT ;  /* 0x0000000f0700788c */ /* 0x000fc8000bf05270 */
[----:B------:R-:W-:-:S04]  /*1c20*/  USEL UR4, UR4, 0x1, UP0 ;  /* 0x0000000104047887 */ /* 0x000fc80008000000 */
[----:B------:R-:W-:Y:S02]  /*1c30*/  UIADD3 UR11, UPT, UPT, UR4, 0x1, URZ ;  /* 0x00000001040b7890 */ /* 0x000fe4000fffe0ff */
[----:B------:R-:W-:-:S04]  /*1c40*/  UISETP.NE.AND UP1, UPT, UR4, 0x10, UPT ;  /* 0x000000100400788c */ /* 0x000fc8000bf25270 */
[----:B------:R-:W-:Y:S02]  /*1c50*/  USEL UR11, UR11, 0x1, UP1 ;  /* 0x000000010b0b7887 */ /* 0x000fe40008800000 */
[----:B------:R-:W-:Y:S02]  /*1c60*/  UISETP.EQ.XOR UP1, UPT, UR7, 0xf, !UP1 ;  /* 0x0000000f0700788c */ /* 0x000fe4000cf22a70 */
[----:B------:R-:W-:Y:S02]  /*1c70*/  UIADD3 UR10, UPT, UPT, UR11, 0x1, URZ ;  /* 0x000000010b0a7890 */ /* 0x000fe4000fffe0ff */
[----:B------:R-:W-:Y:S02]  /*1c80*/  UISETP.NE.AND UP0, UPT, UR11, 0x10, UPT ;  /* 0x000000100b00788c */ /* 0x000fe4000bf05270 */
[----:B------:R-:W-:Y:S02]  /*1c90*/  UISETP.EQ.XOR UP1, UPT, UR11, 0x10, UP1 ;  /* 0x000000100b00788c */ /* 0x000fe40008f22a70 */
[----:B------:R-:W-:-:S04]  /*1ca0*/  USEL UR10, UR10, 0x1, UP0 ;  /* 0x000000010a0a7887 */ /* 0x000fc80008000000 */
        /* <DEDUP_REMOVED lines=19> */
[----:B------:R-:W-:Y:S01]  /*1de0*/  USEL UR4, UR4, 0x1, UP0 ;  /* 0x0000000104047887 */ /* 0x000fe20008000000 */
[----:B------:R-:W5:Y:S03]  /*1df0*/  S2UR UR5, SR_CgaCtaId ;  /* 0x00000000000579c3 */ /* 0x000f660000008800 */
[----:B------:R-:W-:-:S02]  /*1e00*/  UIADD3 UR7, UPT, UPT, UR4, 0x1, URZ ;  /* 0x0000000104077890 */ /* 0x000fc4000fffe0ff */
        /* <DEDUP_REMOVED lines=19> */
[----:B------:R-:W-:-:S03]  /*1f40*/  UMOV UR4, 0x400 ;  /* 0x0000040000047882 */ /* 0x000fc60000000000 */
[----:B------:R-:W-:Y:S02]  /*1f50*/  UIADD3 UR6, UPT, UPT, UR7, 0x1, URZ ;  /* 0x0000000107067890 */ /* 0x000fe4000fffe0ff */
[----:B------:R-:W-:Y:S02]  /*1f60*/  UISETP.NE.AND UP0, UPT, UR7, 0x10, UPT ;  /* 0x000000100700788c */ /* 0x000fe4000bf05270 */
[----:B------:R-:W-:Y:S02]  /*1f70*/  UISETP.EQ.XOR UP1, UPT, UR7, 0x10, UP1 ;  /* 0x000000100700788c */ /* 0x000fe40008f22a70 */
[----:B------:R-:W-:Y:S02]  /*1f80*/  USEL UR6, UR6, 0x1, UP0 ;  /* 0x0000000106067887 */ /* 0x000fe40008000000 */
[----:B-----5:R-:W-:Y:S02]  /*1f90*/  ULEA UR4, UR5, UR4, 0x18 ;  /* 0x0000000405047291 */ /* 0x020fe4000f8ec0ff */
[----:B------:R-:W-:-:S02]  /*1fa0*/  UISETP.EQ.XOR UP1, UPT, UR6, 0x10, UP1 ;  /* 0x000000100600788c */ /* 0x000fc40008f22a70 */
[----:B------:R-:W-:Y:S02]  /*1fb0*/  UISETP.NE.AND UP0, UPT, UR6, 0x10, UPT ;  /* 0x000000100600788c */ /* 0x000fe4000bf05270 */
[----:B------:R-:W-:Y:S02]  /*1fc0*/  USEL UR7, URZ, 0x1, !UP1 ;  /* 0x00000001ff077887 */ /* 0x000fe4000c800000 */
[----:B------:R-:W-:Y:S02]  /*1fd0*/  USEL UR6, UR6, URZ, UP0 ;  /* 0x000000ff06067287 */ /* 0x000fe40008000000 */
[----:B------:R-:W-:Y:S02]  /*1fe0*/  UISETP.NE.AND UP0, UPT, UR48, URZ, UPT ;  /* 0x000000ff3000728c */ /* 0x000fe4000bf05270 */
[----:B------:R-:W-:Y:S01]  /*1ff0*/  ULEA UR6, UR6, UR4, 0x3 ;  /* 0x0000000406067291 */ /* 0x000fe2000f8e18ff */
[----:B------:R-:W-:-:S04]  /*2000*/  LOP3.LUT R4, R4, UR7, RZ, 0x3c, !PT ;  /* 0x0000000704047c12 */ /* 0x000fc8000f8e3cff */
[----:B------:R-:W-:-:S04]  /*2010*/  SHF.L.U32 R4, R4, 0x1f, RZ ;  /* 0x0000001f04047819 */ /* 0x000fc800000006ff */
[----:B------:R-:W5:Y:S02]  /*2020*/  SYNCS.PHASECHK.TRANS64.TRYWAIT P0, [UR6+0x90], R4 ;  /* 0x00009004ff0075a7 */ /* 0x000f640008001106 */
[----:B-----5:R-:W-:Y:S05]  /*2030*/  @!P0 BRA `(.L_x_23) ;  /* 0x000000bc00748947 */ /* 0x020fea0003800000 */
.L_x_99:
[----:B------:R-:W-:Y:S04]  /*2040*/  BSSY.RECONVERGENT B0, `(.L_x_10) ;  /* 0x0000010000007945 */ /* 0x000fe80003800200 */
[----:B------:R-:W-:Y:S05]  /*2050*/  BRA.U UP0, `(.L_x_24) ;  /* 0x00000001002c7547 */ /* 0x000fea000b800000 */
[----:B------:R-:W-:Y:S02]  /*2060*/  ELECT P0, URZ, PT ;  /* 0x0000000000ff782f */ /* 0x000fe40003800000 */
[----:B------:R-:W-:-:S11]  /*2070*/  SHF.L.U32 R6, R6, 0x1f, RZ ;  /* 0x0000001f06067819 */ /* 0x000fd600000006ff */
[----:B-1234-:R-:W-:-:S04]  /*2080*/  @P0 IMAD.MOV.U32 R3, RZ, RZ, 0x6000 ;  /* 0x00006000ff030424 */ /* 0x01efc800078e00ff */
[----:B------:R1:W-:Y:S01]  /*2090*/  @P0 SYNCS.ARRIVE.TRANS64 RZ, [UR6+0x10], R3 ;  /* 0x00001003ffff09a7 */ /* 0x0003e20008000006 */
[----:B------:R-:W2:Y:S02]  /*20a0*/  SYNCS.PHASECHK.TRANS64.TRYWAIT P0, [UR4+0x8], R6 ;  /* 0x00000806ff0075a7 */ /* 0x000ea40008001104 */
[----:B-12---:R-:W-:Y:S05]  /*20b0*/  @!P0 BRA `(.L_x_25) ;  /* 0x000000bc00708947 */ /* 0x006fea0003800000 */
.L_x_101:
[----:B------:R-:W-:-:S13]  /*20c0*/  ELECT P0, URZ, PT ;  /* 0x0000000000ff782f */ /* 0x000fda0003800000 */
[----:B------:R-:W-:Y:S05]  /*20d0*/  @!P0 BRA `(.L_x_26) ;  /* 0x0000000000188947 */ /* 0x000fea0003800000 */
[----:B-1----:R-:W-:-:S04]  /*20e0*/  HFMA2 R3, -RZ, RZ, 0, -2 ;  /* 0x0000c000ff037431 */ /* 0x002fc800000001ff */
[----:B------:R5:W-:Y:S01]  /*20f0*/  SYNCS.ARRIVE.TRANS64 RZ, [UR4], R3 ;  /* 0x00000003ffff79a7 */ /* 0x000be20008000004 */
[----:B------:R-:W-:Y:S05]  /*2100*/  BRA `(.L_x_26) ;  /* 0x00000000000c7947 */ /* 0x000fea0003800000 */
.L_x_24:
[----:B------:R-:W-:-:S04]  /*2110*/  SHF.L.U32 R6, R6, 0x1f, RZ ;  /* 0x0000001f06067819 */ /* 0x000fc800000006ff */
[----:B------:R-:W5:Y:S02]  /*2120*/  SYNCS.PHASECHK.TRANS64.TRYWAIT P0, [UR4+0x8], R6 ;  /* 0x00000806ff0075a7 */ /* 0x000f640008001104 */
[----:B-----5:R-:W-:Y:S05]  /*2130*/  @!P0 BRA `(.L_x_27) ;  /* 0x000000bc006c8947 */ /* 0x020fea0003800000 */
.L_x_26:
[----:B------:R-:W-:Y:S05]  /*2140*/  BSYNC.RECONVERGENT B0 ;  /* 0x0000000000007941 */ /* 0x000fea0003800200 */
.L_x_10:
[----:B------:R-:W-:-:S13]  /*2150*/  ISETP.NE.AND P0, PT, R0, 0xc, PT ;  /* 0x0000000c0000780c */ /* 0x000fda0003f05270 */
[----:B------:R-:W-:Y:S05]  /*2160*/  @P0 BRA `(.L_x_9) ;  /* 0x0000001c00b00947 */ /* 0x000fea0003800000 */
[----:B------:R-:W-:Y:S01]  /*2170*/  UMOV UR6, 0x400 ;  /* 0x0000040000067882 */ /* 0x000fe20000000000 */
[----:B------:R-:W-:Y:S01]  /*2180*/  UMOV UR4, 0x20 ;  /* 0x0000002000047882 */ /* 0x000fe20000000000 */
[----:B------:R-:W-:Y:S02]  /*2190*/  ULEA UR6, UR5, UR6, 0x18 ;  /* 0x0000000605067291 */ /* 0x000fe4000f8ec0ff */
[----:B------:R-:W-:-:S04]  /*21a0*/  UIADD3 UR8, UPT, UPT, -UR4, 0x100000, URZ ;  /* 0x0010000004087890 */ /* 0x000fc8000fffe1ff */
[----:B------:R-:W-:Y:S02]  /*21b0*/  USHF.L.U32 UR9, UR8, 0xb, URZ ;  /* 0x0000000b08097899 */ /* 0x000fe400080006ff */
[----:B------:R-:W-:Y:S01]  /*21c0*/  USHF.L.U32 UR8, UR8, 0x1, URZ ;  /* 0x0000000108087899 */ /* 0x000fe200080006ff */
[----:B------:R-:W-:Y:S01]  /*21d0*/  ELECT P0, URZ, PT ;  /* 0x0000000000ff782f */ /* 0x000fe20003800000 */
[----:B------:R-:W1:Y:S10]  /*21e0*/  FENCE.VIEW.ASYNC.S ;  /* 0x00000000000073c6 */ /* 0x000e740000000000 */
[----:B-1----:R1:W2:Y:S01]  /*21f0*/  SYNCS.EXCH.64 URZ, [UR6+0x180], UR8 ;  /* 0x0001800806ff75b2 */ /* 0x0022a20008000100 */
[----:B------:R-:W-:Y:S01]  /*2200*/  NOP ;  /* 0x0000000000007918 */ /* 0x000fe20000000000 */
[----:B------:R-:W3:-:S00]  /*2210*/  USETMAXREG.DEALLOC.CTAPOOL 0x30 ;  /* 0x00000030000079c8 */ /* 0x000ec000080e0500 */
[----:B--2---:R-:W-:Y:S01]  /*2220*/  NOP ;  /* 0x0000000000007918 */ /* 0x004fe20000000000 */
[----:B------:R-:W-:Y:S01]  /*2230*/  UMOV UR4, 0x40 ;  /* 0x0000004000047882 */ /* 0x000fe20000000000 */
[----:B-1----:R-:W-:Y:S01]  /*2240*/  UMOV UR8, 0x400 ;  /* 0x0000040000087882 */ /* 0x002fe20000000000 */
[----:B------:R-:W-:Y:S02]  /*2250*/  ULEA UR4, UR5, UR4, 0x18 ;  /* 0x0000000405047291 */ /* 0x000fe4000f8ec0ff */
[----:B------:R-:W-:-:S07]  /*2260*/  ULEA UR8, UR5, UR8, 0x18 ;  /* 0x0000000805087291 */ /* 0x000fce000f8ec0ff */
[----:B---345:R-:W1:Y:S02]  /*2270*/  LDS.U8 R3, [UR4] ;  /* 0x00000004ff037984 */ /* 0x038e640008000000 */
[----:B-1----:R-:W-:-:S13]  /*2280*/  ISETP.NE.AND P0, PT, R3, RZ, PT ;  /* 0x000000ff0300720c */ /* 0x002fda0003f05270 */
[----:B------:R-:W-:Y:S05]  /*2290*/  @P0 BRA `(.L_x_28) ;  /* 0x0000000400640947 */ /* 0x000fea0003800000 */
[----:B------:R-:W-:Y:S02]  /*22a0*/  ULOP3.LUT UR4, UR5, 0x1, URZ, 0xc0, !UPT ;  /* 0x0000000105047892 */ /* 0x000fe4000f8ec0ff */
[----:B------:R-:W-:Y:S02]  /*22b0*/  ULOP3.LUT UR9, UR5, 0x1, URZ, 0x3c, !UPT ;  /* 0x0000000105097892 */ /* 0x000fe4000f8e3cff */
[----:B------:R-:W-:-:S09]  /*22c0*/  UISETP.NE.U32.AND UP1, UPT, UR4, 0x1, UPT ;  /* 0x000000010400788c */ /* 0x000fd2000bf25070 */
[----:B------:R-:W-:Y:S05]  /*22d0*/  BRA.U !UP1, `(.L_x_29) ;  /* 0x0000000109d07547 */ /* 0x000fea000b800000 */
[----:B------:R-:W-:Y:S01]  /*22e0*/  ELECT P0, URZ, PT ;  /* 0x0000000000ff782f */ /* 0x000fe20003800000 */
[----:B------:R-:W-:-:S12]  /*22f0*/  BSSY B0, `(.L_x_29) ;  /* 0x0000032000007945 */ /* 0x000fd80003800000 */
[----:B------:R-:W-:Y:S05]  /*2300*/  @!P0 BRA `(.L_x_30) ;  /* 0x0000000000c08947 */ /* 0x000fea0003800000 */
[----:B------:R-:W-:Y:S01]  /*2310*/  UMOV UR4, 0x10 ;  /* 0x0000001000047882 */ /* 0x000fe20000000000 */
[----:B------:R-:W-:-:S04]  /*2320*/  IMAD.U32 R6, RZ, RZ, UR5 ;  /* 0x00000005ff067e24 */ /* 0x000fc8000f8e00ff */
[----:B------:R-:W-:Y:S04]  /*2330*/  DEPBAR.LE SB1, 0x36 ;  /* 0x00009d800000791a */ /* 0x000fe80000000000 */
[----:B------:R-:W1:Y:S02]  /*2340*/  UTCATOMSWS.2CTA.FIND_AND_SET.ALIGN UP0, UR4, UR4 ;  /* 0x00000004000475e3 */ /* 0x000e640008200800 */
[----:B-1----:R-:W-:Y:S01]  /*2350*/  PLOP3.LUT P0, PT, PT, PT, UP0, 0x80, 0x8 ;  /* 0x000000000008781c */ /* 0x002fe20003f0f008 */
[----:B------:R-:W-:-:S03]  /*2360*/  IMAD.U32 R8, RZ, RZ, UR4 ;  /* 0x00000004ff087e24 */ /* 0x000fc6000f8e00ff */
[----:B------:R-:W-:-:S04]  /*2370*/  SEL R3, RZ, 0xffffffff, !P0 ;  /* 0xffffffffff037807 */ /* 0x000fc80004000000 */
[----:B------:R-:W-:-:S13]  /*2380*/  ISETP.NE.AND P0, PT, R3, RZ, PT ;  /* 0x000000ff0300720c */ /* 0x000fda0003f05270 */
[----:B------:R-:W-:Y:S05]  /*2390*/  @P0 BRA `(.L_x_31) ;  /* 0x0000000000240947 */ /* 0x000fea0003800000 */
.L_x_32:
[----:B------:R-:W-:Y:S05]  /*23a0*/  NANOSLEEP 0x64 ;  /* 0x000000640000795d */ /* 0x000fea0003800000 */
[----:B------:R-:W-:-:S05]  /*23b0*/  UMOV UR4, 0x10 ;  /* 0x0000001000047882 */ /* 0x000fca0000000000 */
[----:B------:R-:W-:Y:S04]  /*23c0*/  DEPBAR.LE SB1, 0x36 ;  /* 0x00009d800000791a */ /* 0x000fe80000000000 */
[----:B------:R-:W1:Y:S02]  /*23d0*/  UTCATOMSWS.2CTA.FIND_AND_SET.ALIGN UP0, UR4, UR4 ;  /* 0x00000004000475e3 */ /* 0x000e640008200800 */
[----:B-1----:R-:W-:Y:S01]  /*23e0*/  PLOP3.LUT P0, PT, PT, PT, UP0, 0x80, 0x8 ;  /* 0x000000000008781c */ /* 0x002fe20003f0f008 */
[----:B------:R-:W-:-:S03]  /*23f0*/  IMAD.U32 R8, RZ, RZ, UR4 ;  /* 0x00000004ff087e24 */ /* 0x000fc6000f8e00ff */
[----:B------:R-:W-:-:S04]  /*2400*/  SEL R3, RZ, 0xffffffff, !P0 ;  /* 0xffffffffff037807 */ /* 0x000fc80004000000 */
[----:B------:R-:W-:-:S13]  /*2410*/  ISETP.NE.AND P0, PT, R3, RZ, PT ;  /* 0x000000ff0300720c */ /* 0x000fda0003f05270 */
[----:B------:R-:W-:Y:S05]  /*2420*/  @!P0 BRA `(.L_x_32) ;  /* 0xfffffffc00dc8947 */ /* 0x000fea000383ffff */
.L_x_31:
[----:B------:R-:W-:Y:S02]  /*2430*/  MOV R7, 0x60 ;  /* 0x0000006000077802 */ /* 0x000fe40000000f00 */
[----:B------:R-:W-:Y:S02]  /*2440*/  MOV R5, 0x58 ;  /* 0x0000005800057802 */ /* 0x000fe40000000f00 */
[C---:B------:R-:W-:Y:S02]  /*2450*/  LEA R7, R6.reuse, R7, 0x18 ;  /* 0x0000000706077211 */ /* 0x040fe400078ec0ff */
[----:B------:R-:W-:-:S03]  /*2460*/  LEA R6, R6, R5, 0x18 ;  /* 0x0000000506067211 */ /* 0x000fc600078ec0ff */
[----:B------:R-:W1:Y:S02]  /*2470*/  LDS R3, [R7] ;  /* 0x0000000007037984 */ /* 0x000e640000000800 */
[----:B-1----:R-:W-:-:S04]  /*2480*/  IMAD.U32 R4, R3, -0x80000000, RZ ;  /* 0x8000000003047824 */ /* 0x002fc800078e00ff */
[----:B------:R-:W1:Y:S02]  /*2490*/  SYNCS.PHASECHK.TRANS64.TRYWAIT P0, [R6+URZ], R4 ;  /* 0x00000004060075a7 */ /* 0x000e6400080011ff */
[----:B-1----:R-:W-:Y:S05]  /*24a0*/  @P0 BRA `(.L_x_33) ;  /* 0x0000000000080947 */ /* 0x002fea0003800000 */
[----:B------:R-:W1:Y:S02]  /*24b0*/  SYNCS.PHASECHK.TRANS64.TRYWAIT P0, [R6+URZ], R4 ;  /* 0x00000004060075a7 */ /* 0x000e6400080011ff */
[----:B-1----:R-:W-:Y:S05]  /*24c0*/  @!P0 BRA `(.L_x_34) ;  /* 0x000000b800a48947 */ /* 0x002fea0003800000 */
.L_x_33:
[----:B------:R-:W-:Y:S01]  /*24d0*/  IMAD.U32 R4, RZ, RZ, UR8 ;  /* 0x00000008ff047e24 */ /* 0x000fe2000f8e00ff */
[----:B-1----:R-:W-:Y:S01]  /*24e0*/  MOV R5, UR9 ;  /* 0x0000000900057c02 */ /* 0x002fe20008000f00 */
[----:B------:R-:W-:Y:S01]  /*24f0*/  HFMA2 R10, -RZ, RZ, 0, 5.9604644775390625e-08 ;  /* 0x00000001ff0a7431 */ /* 0x000fe200000001ff */
[----:B------:R-:W-:Y:S01]  /*2500*/  MOV R9, 0xffff ;  /* 0x0000ffff00097802 */ /* 0x000fe20000000f00 */
[----:B------:R-:W-:Y:S02]  /*2510*/  VIADD R4, R4, 0x188 ;  /* 0x0000018804047836 */ /* 0x000fe40000000000 */
[----:B------:R-:W-:-:S03]  /*2520*/  IMAD.SHL.U32 R3, R8, 0x20, RZ ;  /* 0x0000002008037824 */ /* 0x000fc600078e00ff */
[C---:B------:R-:W-:Y:S02]  /*2530*/  PRMT R4, R5.reuse, 0x654, R4 ;  /* 0x0000065405047816 */ /* 0x040fe40000000004 */
[----:B------:R-:W-:Y:S01]  /*2540*/  PRMT R5, R5, 0x654, R6 ;  /* 0x0000065405057816 */ /* 0x000fe20000000006 */
[----:B------:R-:W-:-:S04]  /*2550*/  IMAD.MOV.U32 R6, RZ, RZ, 0x4 ;  /* 0x00000004ff067424 */ /* 0x000fc800078e00ff */
[----:B------:R1:W-:Y:S01]  /*2560*/  SYNCS.ARRIVE.TRANS64.RED RZ, [R5+URZ], R6 ;  /* 0x0000000605ff79a7 */ /* 0x0003e200080004ff */
[----:B------:R2:W-:Y:S04]  /*2570*/  STS [UR8+0x188], R3 ;  /* 0x00018803ff007988 */ /* 0x0005e80008000808 */
[----:B------:R2:W-:Y:S01]  /*2580*/  STAS [R4.64], R8 ;  /* 0x0000000804007dbd */ /* 0x0005e2000c0008ff */
[----:B------:R-:W-:Y:S02]  /*2590*/  UMOV UR4, 0x50 ;  /* 0x0000005000047882 */ /* 0x000fe40000000000 */
[----:B------:R-:W-:Y:S01]  /*25a0*/  ULEA UR4, UR5, UR4, 0x18 ;  /* 0x0000000405047291 */ /* 0x000fe2000f8ec0ff */
[----:B-1----:R-:W-:Y:S01]  /*25b0*/  SHF.L.U32 R6, R9, R8, RZ ;  /* 0x0000000809067219 */ /* 0x002fe200000006ff */
[----:B------:R-:W-:-:S05]  /*25c0*/  VIADD R9, R8, 0x10 ;  /* 0x0000001008097836 */ /* 0x000fca0000000000 */
[----:B------:R-:W-:-:S04]  /*25d0*/  SHF.L.U32 R9, R10, R9, RZ ;  /* 0x000000090a097219 */ /* 0x000fc800000006ff */
[----:B------:R-:W-:-:S05]  /*25e0*/  LOP3.LUT R6, R9, R6, RZ, 0xfc, !PT ;  /* 0x0000000609067212 */ /* 0x000fca00078efcff */
[----:B------:R2:W-:Y:S04]  /*25f0*/  ATOMS.OR RZ, [UR4], R6 ;  /* 0x00000006ffff798c */ /* 0x0005e8000b000004 */
[----:B------:R2:W-:Y:S02]  /*2600*/  ATOMS.XOR RZ, [R7], R10 ;  /* 0x0000000a07ff738c */ /* 0x0005e40003800000 */
.L_x_30:
[----:B------:R-:W-:Y:S05]  /*2610*/  BSYNC B0 ;  /* 0x0000000000007941 */ /* 0x000fea0003800000 */
.L_x_29:
[----:B------:R-:W-:Y:S05]  /*2620*/  BRA.U UP1, `(.L_x_35) ;  /* 0x0000000101907547 */ /* 0x000fea000b800000 */
[----:B------:R-:W-:Y:S05]  /*2630*/  WARPSYNC.ALL ;  /* 0x0000000000007948 */ /* 0x000fea0003800000 */
[----:B------:R-:W-:Y:S01]  /*2640*/  NOP ;  /* 0x0000000000007918 */ /* 0x000fe20000000000 */
[----:B------:R-:W-:-:S13]  /*2650*/  ELECT P0, URZ, PT ;  /* 0x0000000000ff782f */ /* 0x000fda0003800000 */
[----:B------:R-:W-:Y:S05]  /*2660*/  @!P0 BRA `(.L_x_35) ;  /* 0x0000000000808947 */ /* 0x000fea0003800000 */
[----:B--2---:R-:W-:Y:S01]  /*2670*/  IMAD.U32 R4, RZ, RZ, UR5 ;  /* 0x00000005ff047e24 */ /* 0x004fe2000f8e00ff */
        /* <DEDUP_REMOVED lines=10> */
.L_x_36:
[----:B------:R-:W2:Y:S01]  /*2720*/  LDS R7, [UR8+0x188] ;  /* 0x00018808ff077984 */ /* 0x000ea20008000800 */
[----:B------:R-:W-:Y:S02]  /*2730*/  IMAD.MOV.U32 R8, RZ, RZ, 0xffff ;  /* 0x0000ffffff087424 */ /* 0x000fe400078e00ff */
[----:B------:R-:W-:-:S03]  /*2740*/  IMAD.MOV.U32 R3, RZ, RZ, 0x1 ;  /* 0x00000001ff037424 */ /* 0x000fc600078e00ff */
[----:B--2---:R-:W-:Y:S02]  /*2750*/  SHF.L.U32 R8, R8, R7, RZ ;  /* 0x0000000708087219 */ /* 0x004fe400000006ff */
[C---:B------:R-:W-:Y:S01]  /*2760*/  IADD3 R10, PT, PT, R7.reuse, 0x10, RZ ;  /* 0x00000010070a7810 */ /* 0x040fe20007ffe0ff */
[----:B------:R-:W-:-:S03]  /*2770*/  IMAD.SHL.U32 R7, R7, 0x20, RZ ;  /* 0x0000002007077824 */ /* 0x000fc600078e00ff */
[----:B------:R-:W-:Y:S02]  /*2780*/  SHF.L.U32 R5, R3, R10, RZ ;  /* 0x0000000a03057219 */ /* 0x000fe400000006ff */
[----:B------:R3:W-:Y:S01]  /*2790*/  STS [UR8+0x188], R7 ;  /* 0x00018807ff007988 */ /* 0x0007e20008000808 */
[----:B------:R-:W-:Y:S01]  /*27a0*/  UMOV UR4, 0x50 ;  /* 0x0000005000047882 */ /* 0x000fe20000000000 */
[----:B------:R-:W-:Y:S01]  /*27b0*/  LOP3.LUT R8, R5, R8, RZ, 0xfc, !PT ;  /* 0x0000000805087212 */ /* 0x000fe200078efcff */
[----:B------:R-:W-:Y:S01]  /*27c0*/  ULEA UR4, UR5, UR4, 0x18 ;  /* 0x0000000405047291 */ /* 0x000fe2000f8ec0ff */
[----:B------:R-:W-:-:S04]  /*27d0*/  MOV R5, UR9 ;  /* 0x0000000900057c02 */ /* 0x000fc80008000f00 */
[----:B------:R-:W-:-:S04]  /*27e0*/  PRMT R5, R5, 0x654, R4 ;  /* 0x0000065405057816 */ /* 0x000fc80000000004 */
[----:B------:R3:W-:Y:S01]  /*27f0*/  ATOMS.OR RZ, [UR4], R8 ;  /* 0x00000008ffff798c */ /* 0x0007e2000b000004 */
[----:B------:R3:W-:Y:S03]  /*2800*/  SYNCS.ARRIVE.TRANS64.RED.A1T0 RZ, [R5+URZ], RZ ;  /* 0x000000ff05ff79a7 */ /* 0x0007e600081004ff */
[----:B------:R3:W-:Y:S01]  /*2810*/  ATOMS.XOR RZ, [R6], R3 ;  /* 0x0000000306ff738c */ /* 0x0007e20003800000 */
[----:B------:R-:W-:Y:S05]  /*2820*/  BRA `(.L_x_35) ;  /* 0x0000000000107947 */ /* 0x000fea0003800000 */
.L_x_28:
[----:B------:R-:W-:Y:S02]  /*2830*/  MOV R3, 0xffffffff ;  /* 0xffffffff00037802 */ /* 0x000fe40000000f00 */
[----:B------:R-:W-:-:S03]  /*2840*/  MOV R4, 0x2870 ;  /* 0x0000287000047802 */ /* 0x000fc60000000f00 */
[----:B------:R1:W-:Y:S04]  /*2850*/  STS [UR8+0x188], R3 ;  /* 0x00018803ff007988 */ /* 0x0003e80008000808 */
[----:B-1----:R-:W-:Y:S05]  /*2860*/  CALL.REL.NOINC `($__internal_1_$__cuda_sm10x_tcgen05_guardrail_trap_phase_invalid_during_alloc) ;  /* 0x000000c000407944 */ /* 0x002fea0003c00000 */
.L_x_35:
[----:B------:R-:W-:Y:S05]  /*2870*/  WARPSYNC.ALL ;  /* 0x0000000000007948 */ /* 0x000fea0003800000 */
[----:B------:R-:W-:Y:S01]  /*2880*/  NOP ;  /* 0x0000000000007918 */ /* 0x000fe20000000000 */
[----:B------:R-:W4:Y:S01]  /*2890*/  LDCU UR10, c[0x0][0x640] ;  /* 0x0000c800ff0a77ac */ /* 0x000f220008000800 */
[----:B------:R-:W5:Y:S01]  /*28a0*/  S2UR UR6, SR_CgaCtaId ;  /* 0x00000000000679c3 */ /* 0x000f620000008800 */
[----:B------:R-:W1:Y:S01]  /*28b0*/  LDCU UR7, c[0x0][0x654] ;  /* 0x0000ca80ff0777ac */ /* 0x000e620008000800 */
[----:B------:R-:W-:Y:S01]  /*28c0*/  UMOV UR4, 0x400 ;  /* 0x0000040000047882 */ /* 0x000fe20000000000 */
[----:B------:R-:W2:Y:S01]  /*28d0*/  LDCU UR16, c[0x0][0x634] ;  /* 0x0000c680ff1077ac */ /* 0x000ea20008000800 */
[----:B----4-:R-:W-:-:S04]  /*28e0*/  UIMAD.WIDE.U32 UR10, UR47, UR10, URZ ;  /* 0x0000000a2f0a72a5 */ /* 0x010fc8000f8e00ff */
[----:B------:R-:W-:Y:S02]  /*28f0*/  UIADD3 UR10, UPT, UPT, -UR11, UR47, URZ ;  /* 0x0000002f0b0a7290 */ /* 0x000fe4000fffe1ff */
[----:B-----5:R-:W-:Y:S02]  /*2900*/  ULEA UR4, UR6, UR4, 0x18 ;  /* 0x0000000406047291 */ /* 0x020fe4000f8ec0ff */
[----:B------:R-:W-:-:S04]  /*2910*/  USHF.R.U32.HI UR10, URZ, UR30, UR10 ;  /* 0x0000001eff0a7299 */ /* 0x000fc8000801160a */
[----:B------:R-:W-:Y:S02]  /*2920*/  UIADD3 UR10, UPT, UPT, UR11, UR10, URZ ;  /* 0x0000000a0b0a7290 */ /* 0x000fe4000fffe0ff */
[----:B------:R-:W-:Y:S02]  /*2930*/  UIADD3 UR11, UPT, UPT, UR4, 0x800, URZ ;  /* 0x00000800040b7890 */ /* 0x000fe4000fffe0ff */
[----:B------:R-:W-:-:S04]  /*2940*/  USHF.R.U32.HI UR10, URZ, UR23, UR10 ;  /* 0x00000017ff0a7299 */ /* 0x000fc8000801160a */
[----:B-1----:R-:W-:Y:S02]  /*2950*/  UISETP.GE.AND UP0, UPT, UR10, UR7, UPT ;  /* 0x000000070a00728c */ /* 0x002fe4000bf06270 */
[----:B------:R-:W-:Y:S02]  /*2960*/  USHF.R.U32.HI UR7, URZ, 0x4, UR11 ;  /* 0x00000004ff077899 */ /* 0x000fe4000801160b */
[----:B------:R-:W-:Y:S02]  /*2970*/  UIADD3 UR10, UPT, UPT, -UR10, URZ, URZ ;  /* 0x000000ff0a0a7290 */ /* 0x000fe4000fffe1ff */
[----:B------:R-:W-:Y:S01]  /*2980*/  ULOP3.LUT UR7, UR7, 0x3fc0, URZ, 0xc0, !UPT ;  /* 0x00003fc007077892 */ /* 0x000fe2000f8ec0ff */
[----:B------:R-:W1:Y:S03]  /*2990*/  LDCU UR11, c[0x0][0x63c] ;  /* 0x0000c780ff0b77ac */ /* 0x000e660008000800 */
[----:B------:R-:W-:Y:S01]  /*29a0*/  ULOP3.LUT UR7, UR7, 0x10000, URZ, 0xfc, !UPT ;  /* 0x0001000007077892 */ /* 0x000fe2000f8efcff */
[----:B--2---:R-:W2:Y:S05]  /*29b0*/  @UP0 LDCU UR16, c[0x0][0x64c] ;  /* 0x0000c980ff1007ac */ /* 0x004eaa0008000800 */
[----:B---3--:R-:W-:Y:S01]  /*29c0*/  MOV R3, UR7 ;  /* 0x0000000700037c02 */ /* 0x008fe20008000f00 */
[----:B------:R-:W-:-:S02]  /*29d0*/  USEL UR12, UR38, UR22, !UP0 ;  /* 0x00000016260c7287 */ /* 0x000fc4000c000000 */
[----:B------:R-:W-:Y:S02]  /*29e0*/  USEL UR7, UR31, UR15, !UP0 ;  /* 0x0000000f1f077287 */ /* 0x000fe4000c000000 */
[----:B------:R-:W-:Y:S01]  /*29f0*/  ULOP3.LUT UR12, UR12, 0xff, URZ, 0xc0, !UPT ;  /* 0x000000ff0c0c7892 */ /* 0x000fe2000f8ec0ff */
[----:B------:R-:W3:Y:S01]  /*2a00*/  SHFL.IDX PT, R3, R3, RZ, 0x1f ;  /* 0x00001fff03037589 */ /* 0x000ee200000e0000 */
[----:B------:R-:W-:Y:S02]  /*2a10*/  ULOP3.LUT UR7, UR7, 0xff, URZ, 0xc0, !UPT ;  /* 0x000000ff07077892 */ /* 0x000fe4000f8ec0ff */
[----:B-1----:R-:W-:Y:S01]  /*2a20*/  UIMAD UR11, UR10, UR11, UR47 ;  /* 0x0000000b0a0b72a4 */ /* 0x002fe2000f8e022f */
[----:B------:R-:W1:Y:S03]  /*2a30*/  LDCU UR10, c[0x0][0x60c] ;  /* 0x0000c180ff0a77ac */ /* 0x000e660008000800 */
[----:B--2---:R-:W-:-:S07]  /*2a40*/  UIMAD.WIDE.U32 UR16, UR11, UR16, URZ ;  /* 0x000000100b1072a5 */ /* 0x004fce000f8e00ff */
[----:B------:R-:W-:Y:S02]  /*2a50*/  UMOV UR13, UR17 ;  /* 0x00000011000d7c82 */ /* 0x000fe40008000000 */
[----:B------:R-:W-:-:S04]  /*2a60*/  UIADD3 UR11, UPT, UPT, UR11, -UR13, URZ ;  /* 0x8000000d0b0b7290 */ /* 0x000fc8000fffe0ff */
[----:B------:R-:W-:Y:S02]  /*2a70*/  USHF.R.U32.HI UR11, URZ, UR12, UR11 ;  /* 0x0000000cff0b7299 */ /* 0x000fe4000801160b */
[----:B-1----:R-:W-:Y:S01]  /*2a80*/  UISETP.GE.AND UP0, UPT, UR47, UR10, UPT ;  /* 0x0000000a2f00728c */ /* 0x002fe2000bf06270 */
[----:B---3--:R-:W-:Y:S01]  /*2a90*/  R2UR UR62, R3 ;  /* 0x00000000033e72ca */ /* 0x008fe200000e0000 */
[----:B------:R-:W-:-:S04]  /*2aa0*/  UIADD3 UR11, UPT, UPT, UR13, UR11, URZ ;  /* 0x0000000b0d0b7290 */ /* 0x000fc8000fffe0ff */
[----:B------:R-:W-:Y:S01]  /*2ab0*/  USHF.R.U32.HI UR7, URZ, UR7, UR11 ;  /* 0x00000007ff077299 */ /* 0x000fe2000801160b */
[----:B------:R-:W-:Y:S06]  /*2ac0*/  BAR.SYNC.DEFER_BLOCKING 0x2, 0x120 ;  /* 0x0084800000007b1d */ /* 0x000fec0000010000 */
[----:B------:R-:W1:Y:S01]  /*2ad0*/  LDS R16, [UR4+0x188] ;  /* 0x00018804ff107984 */ /* 0x000e620008000800 */
[----:B------:R-:W-:Y:S05]  /*2ae0*/  BRA.U UP0, `(.L_x_38) ;  /* 0x00000011007c7547 */ /* 0x000fea000b800000 */
[----:B------:R-:W2:Y:S01]  /*2af0*/  LDCU UR5, c[0x0][0x614] ;  /* 0x0000c280ff0577ac */ /* 0x000ea20008000800 */
[----:B------:R-:W3:Y:S01]  /*2b00*/  LDCU UR12, c[0x0][0x38c] ;  /* 0x00007180ff0c77ac */ /* 0x000ee20008000800 */
[----:B------:R-:W4:Y:S01]  /*2b10*/  LDCU UR11, c[0x0][0x380] ;  /* 0x00007000ff0b77ac */ /* 0x000f220008000800 */
[----:B------:R-:W-:Y:S01]  /*2b20*/  UMOV UR16, 0x0 ;  /* 0x0000000000107882 */ /* 0x000fe20000000000 */
[----:B------:R-:W-:Y:S01]  /*2b30*/  UMOV UR17, 0x1 ;  /* 0x0000000100117882 */ /* 0x000fe20000000000 */
[----:B--2---:R-:W-:Y:S02]  /*2b40*/  UIADD3 UR5, UPT, UPT, -UR7, UR5, URZ ;  /* 0x0000000507057290 */ /* 0x004fe4000fffe1ff */
[----:B---3--:R-:W-:Y:S02]  /*2b50*/  UIADD3 UR7, UPT, UPT, UR12, -0x1, URZ ;  /* 0xffffffff0c077890 */ /* 0x008fe4000fffe0ff */
[----:B------:R-:W-:Y:S02]  /*2b60*/  UIADD3 UR8, UPT, UPT, -UR12, URZ, URZ ;  /* 0x000000ff0c087290 */ /* 0x000fe4000fffe1ff */
[----:B----4-:R-:W-:-:S02]  /*2b70*/  UIADD3 UR11, UPT, UPT, UR12, -UR11, URZ ;  /* 0x8000000b0c0b7290 */ /* 0x010fc4000fffe0ff */
[----:B------:R-:W-:Y:S02]  /*2b80*/  USHF.R.S32.HI UR8, URZ, 0x1f, UR8 ;  /* 0x0000001fff087899 */ /* 0x000fe40008011408 */
[----:B------:R-:W-:Y:S02]  /*2b90*/  ULEA UR11, UR5, UR11, 0x7 ;  /* 0x0000000b050b7291 */ /* 0x000fe4000f8e38ff */
[----:B------:R-:W-:Y:S02]  /*2ba0*/  USHF.R.S32.HI UR5, URZ, 0x1f, UR7 ;  /* 0x0000001fff057899 */ /* 0x000fe40008011407 */
[----:B------:R-:W-:Y:S02]  /*2bb0*/  UIADD3 UR9, UPT, UPT, -UR11, URZ, URZ ;  /* 0x000000ff0b097290 */ /* 0x000fe4000fffe1ff */
[----:B------:R-:W-:Y:S02]  /*2bc0*/  UIADD3 UR10, UPT, UPT, UR11, -0x1, URZ ;  /* 0xffffffff0b0a7890 */ /* 0x000fe4000fffe0ff */
[----:B------:R-:W-:-:S02]  /*2bd0*/  USHF.R.S32.HI UR9, URZ, 0x1f, UR9 ;  /* 0x0000001fff097899 */ /* 0x000fc40008011409 */
[----:B------:R-:W-:Y:S02]  /*2be0*/  UISETP.GT.AND UP0, UPT, UR12, URZ, UPT ;  /* 0x000000ff0c00728c */ /* 0x000fe4000bf04270 */
[----:B------:R-:W-:Y:S02]  /*2bf0*/  ULEA.HI UR5, UR5, UR7, URZ, 0x7 ;  /* 0x0000000705057291 */ /* 0x000fe4000f8f38ff */
[----:B------:R-:W-:Y:S02]  /*2c00*/  ULEA.HI UR8, UR8, -UR12, URZ, 0x7 ;  /* 0x8000000c08087291 */ /* 0x000fe4000f8f38ff */
[----:B------:R-:W-:Y:S02]  /*2c10*/  USHF.R.S32.HI UR7, URZ, 0x1f, UR10 ;  /* 0x0000001fff077899 */ /* 0x000fe4000801140a */
[----:B------:R-:W-:Y:S02]  /*2c20*/  ULEA.HI UR9, UR9, -UR11, URZ, 0x7 ;  /* 0x8000000b09097291 */ /* 0x000fe4000f8f38ff */
[----:B------:R-:W-:-:S02]  /*2c30*/  UISETP.GT.AND UP1, UPT, UR11, URZ, UPT ;  /* 0x000000ff0b00728c */ /* 0x000fc4000bf24270 */
[----:B------:R-:W-:Y:S02]  /*2c40*/  USHF.R.S32.HI UR8, URZ, 0x7, UR8 ;  /* 0x00000007ff087899 */ /* 0x000fe40008011408 */
[----:B------:R-:W-:Y:S02]  /*2c50*/  ULEA.HI UR7, UR7, UR10, URZ, 0x7 ;  /* 0x0000000a07077291 */ /* 0x000fe4000f8f38ff */
[----:B------:R-:W-:Y:S02]  /*2c60*/  USHF.R.S32.HI UR9, URZ, 0x7, UR9 ;  /* 0x00000007ff097899 */ /* 0x000fe40008011409 */
[----:B------:R-:W-:Y:S02]  /*2c70*/  @UP0 UIMAD.WIDE UR18, UR5, 0x2000000, UR16 ;  /* 0x02000000051208a5 */ /* 0x000fe4000f8e0210 */
[----:B------:R-:W-:Y:S02]  /*2c80*/  ULEA.HI.SX32 UR7, UR7, 0x1, 0x19 ;  /* 0x0000000107077891 */ /* 0x000fe4000f8fcaff */
[----:B------:R-:W-:-:S02]  /*2c90*/  UIADD3 UR9, UPT, UPT, -UR9, URZ, URZ ;  /* 0x000000ff09097290 */ /* 0x000fc4000fffe1ff */
[----:B------:R-:W-:-:S05]  /*2ca0*/  UIADD3 UR8, UPT, UPT, -UR8, URZ, URZ ;  /* 0x000000ff08087290 */ /* 0x000fca000fffe1ff */
[----:B------:R-:W-:Y:S02]  /*2cb0*/  @!UP1 UMOV UR7, UR9 ;  /* 0x0000000900079c82 */ /* 0x000fe40008000000 */
[----:B------:R-:W-:Y:S02]  /*2cc0*/  @UP0 UMOV UR8, UR19 ;  /* 0x0000001300080c82 */ /* 0x000fe40008000000 */
[----:B------:R-:W-:-:S04]  /*2cd0*/  UISETP.LT.AND UP0, UPT, UR7, UR8, UPT ;  /* 0x000000080700728c */ /* 0x000fc8000bf01270 */
[----:B------:R-:W-:Y:S02]  /*2ce0*/  USEL UR9, UR7, UR8, UP0 ;  /* 0x0000000807097287 */ /* 0x000fe40008000000 */
[----:B------:R-:W-:-:S09]  /*2cf0*/  UISETP.NE.AND UP0, UPT, UR48, URZ, UPT ;  /* 0x000000ff3000728c */ /* 0x000fd2000bf05270 */
[----:B------:R-:W-:Y:S05]  /*2d00*/  BRA.U UP0, `(.L_x_38) ;  /* 0x0000000d00f47547 */ /* 0x000fea000b800000 */
[----:B------:R-:W2:Y:S02]  /*2d10*/  SYNCS.PHASECHK.TRANS64.TRYWAIT P0, [UR4], RZ ;  /* 0x000000ffff0075a7 */ /* 0x000ea40008001104 */
[----:B--2---:R-:W-:Y:S05]  /*2d20*/  @!P0 BRA `(.L_x_39) ;  /* 0x000000b000bc8947 */ /* 0x004fea0003800000 */
.L_x_106:
[----:B------:R-:W3:Y:S01]  /*2d30*/  SYNCS.PHASECHK.TRANS64.TRYWAIT P0, [UR4+0x10], RZ ;  /* 0x000010ffff0075a7 */ /* 0x000ee20008001104 */
[----:B------:R-:W-:Y:S01]  /*2d40*/  UIADD3 UR13, UPT, UPT, UR4, 0x6800, URZ ;  /* 0x00006800040d7890 */ /* 0x000fe2000fffe0ff */
[----:B------:R-:W-:Y:S01]  /*2d50*/  IMAD.MOV.U32 R4, RZ, RZ, RZ ;  /* 0x000000ffff047224 */ /* 0x000fe200078e00ff */
[----:B------:R-:W-:Y:S01]  /*2d60*/  UIADD3 UR60, UPT, UPT, UR62, 0x2, URZ ;  /* 0x000000023e3c7890 */ /* 0x000fe2000fffe0ff */
[----:B--2---:R-:W-:Y:S01]  /*2d70*/  IMAD.MOV.U32 R3, RZ, RZ, RZ ;  /* 0x000000ffff037224 */ /* 0x004fe200078e00ff */
[----:B------:R-:W-:Y:S02]  /*2d80*/  USHF.R.U32.HI UR13, URZ, 0x4, UR13 ;  /* 0x00000004ff0d7899 */ /* 0x000fe4000801160d */
[----:B------:R-:W-:Y:S01]  /*2d90*/  UIADD3 UR58, UPT, UPT, UR62, 0x200, URZ ;  /* 0x000002003e3a7890 */ /* 0x000fe2000fffe0ff */
[C---:B------:R-:W-:Y:S01]  /*2da0*/  R2UR UR6, R4.reuse ;  /* 0x00000000040672ca */ /* 0x040fe200000e0000 */
[----:B------:R-:W-:Y:S01]  /*2db0*/  ULOP3.LUT UR13, UR13, 0x3fc0, URZ, 0xc0, !UPT ;  /* 0x00003fc00d0d7892 */ /* 0x000fe2000f8ec0ff */
[C---:B------:R-:W-:Y:S01]  /*2dc0*/  R2UR UR12, R3.reuse ;  /* 0x00000000030c72ca */ /* 0x040fe200000e0000 */
[----:B------:R-:W-:Y:S01]  /*2dd0*/  UIADD3 UR56, UPT, UPT, UR62, 0x202, URZ ;  /* 0x000002023e387890 */ /* 0x000fe2000fffe0ff */
[C---:B------:R-:W-:Y:S01]  /*2de0*/  R2UR UR11, R4.reuse ;  /* 0x00000000040b72ca */ /* 0x040fe200000e0000 */
[----:B------:R-:W-:Y:S01]  /*2df0*/  ULOP3.LUT UR34, UR13, 0x10000, URZ, 0xfc, !UPT ;  /* 0x000100000d227892 */ /* 0x000fe2000f8efcff */
[C---:B------:R-:W-:Y:S01]  /*2e00*/  R2UR UR10, R3.reuse ;  /* 0x00000000030a72ca */ /* 0x040fe200000e0000 */
[----:B------:R-:W-:Y:S01]  /*2e10*/  UIADD3 UR54, UPT, UPT, UR62, 0x400, URZ ;  /* 0x000004003e367890 */ /* 0x000fe2000fffe0ff */
[----:B------:R-:W-:Y:S01]  /*2e20*/  R2UR UR8, R4 ;  /* 0x00000000040872ca */ /* 0x000fe200000e0000 */
[----:B------:R-:W-:Y:S01]  /*2e30*/  UIADD3 UR52, UPT, UPT, UR62, 0x402, URZ ;  /* 0x000004023e347890 */ /* 0x000fe2000fffe0ff */
[----:B------:R-:W-:Y:S01]  /*2e40*/  R2UR UR7, R3 ;  /* 0x00000000030772ca */ /* 0x000fe200000e0000 */
[----:B------:R-:W-:Y:S01]  /*2e50*/  UMOV UR32, 0x0 ;  /* 0x0000000000207882 */ /* 0x000fe20000000000 */
        /* <DEDUP_REMOVED lines=11> */
[----:B------:R-:W-:Y:S01]  /*2f10*/  UIADD3 UR17, UPT, UPT, UR4, 0x110, URZ ;  /* 0x0000011004117890 */ /* 0x000fe2000fffe0ff */
[----:B------:R-:W-:Y:S01]  /*2f20*/  UMOV UR5, 0x3 ;  /* 0x0000000300057882 */ /* 0x000fe20000000000 */
[----:B------:R-:W-:Y:S01]  /*2f30*/  UIADD3 UR16, UPT, UPT, UR4, 0x90, URZ ;  /* 0x0000009004107890 */ /* 0x000fe2000fffe0ff */
[----:B------:R-:W-:Y:S01]  /*2f40*/  UMOV UR63, 0x80004020 ;  /* 0x80004020003f7882 */ /* 0x000fe20000000000 */
[----:B------:R-:W-:Y:S01]  /*2f50*/  ULOP3.LUT UR13, UR49, 0xffff, URZ, 0xc0, !UPT ;  /* 0x0000ffff310d7892 */ /* 0x000fe2000f8ec0ff */
[----:B------:R-:W-:Y:S01]  /*2f60*/  UMOV UR61, 0x80004020 ;  /* 0x80004020003d7882 */ /* 0x000fe20000000000 */
[----:B------:R-:W-:Y:S01]  /*2f70*/  UIADD3 UR50, UPT, UPT, UR34, 0x2, URZ ;  /* 0x0000000222327890 */ /* 0x000fe2000fffe0ff */
        /* <DEDUP_REMOVED lines=9> */
[----:B------:R-:W-:Y:S01]  /*3010*/  UMOV UR51, 0x80004020 ;  /* 0x8000402000337882 */ /* 0x000fe20000000000 */
[----:B------:R-:W-:Y:S01]  /*3020*/  UMOV UR45, 0x80004020 ;  /* 0x80004020002d7882 */ /* 0x000fe20000000000 */
[----:B------:R-:W-:Y:S01]  /*3030*/  UMOV UR43, 0x80004020 ;  /* 0x80004020002b7882 */ /* 0x000fe20000000000 */
[----:B------:R-:W-:Y:S01]  /*3040*/  UMOV UR41, 0x80004020 ;  /* 0x8000402000297882 */ /* 0x000fe20000000000 */
[----:B------:R-:W-:Y:S01]  /*3050*/  UMOV UR37, 0x80004020 ;  /* 0x8000402000257882 */ /* 0x000fe20000000000 */
[----:B---3--:R-:W-:Y:S05]  /*3060*/  @!P0 BRA `(.L_x_40) ;  /* 0x000000b000048947 */ /* 0x008fea0003800000 */
.L_x_108:
[----:B------:R3:W-:Y:S01]  /*3070*/  UTCQMMA.2CTA gdesc[UR62], gdesc[UR34], tmem[UR6], tmem[UR32], idesc[UR33], !UPT ;  /* 0x00ff20223e0075ea */ /* 0x0007e2000fa00306 */
[----:B------:R4:W-:Y:S01]  /*3080*/  UTCQMMA.2CTA gdesc[UR60], gdesc[UR50], tmem[UR12], tmem[UR20], idesc[UR21], UPT ;  /* 0x00ff14323c0075ea */ /* 0x0009e2000ba0030c */
[----:B------:R5:W-:Y:S01]  /*3090*/  UTCQMMA.2CTA gdesc[UR58], gdesc[UR44], tmem[UR11], tmem[UR28], idesc[UR29], UPT ;  /* 0x00ff1c2c3a0075ea */ /* 0x000be2000ba0030b */
[----:B------:R5:W-:Y:S01]  /*30a0*/  UTCQMMA.2CTA gdesc[UR56], gdesc[UR42], tmem[UR10], tmem[UR26], idesc[UR27], UPT ;  /* 0x00ff1a2a380075ea */ /* 0x000be2000ba0030a */
[----:B------:R5:W-:Y:S01]  /*30b0*/  UTCQMMA.2CTA gdesc[UR54], gdesc[UR40], tmem[UR8], tmem[UR24], idesc[UR25], UPT ;  /* 0x00ff1828360075ea */ /* 0x000be2000ba00308 */
[----:B------:R5:W-:Y:S01]  /*30c0*/  UTCQMMA.2CTA gdesc[UR52], gdesc[UR36], tmem[UR7], tmem[UR18], idesc[UR19], UPT ;  /* 0x00ff1224340075ea */ /* 0x000be2000ba00307 */
[----:B------:R5:W-:Y:S01]  /*30d0*/  UTCBAR.2CTA.MULTICAST [UR17], URZ, UR5 ;  /* 0x000000ff110073e9 */ /* 0x000be20008200805 */
[----:B------:R5:W-:Y:S01]  /*30e0*/  UTCBAR.2CTA.MULTICAST [UR16], URZ, UR13 ;  /* 0x000000ff100073e9 */ /* 0x000be2000820080d */
[----:B------:R-:W-:Y:S01]  /*30f0*/  UISETP.GE.AND UP0, UPT, UR9, 0x2, UPT ;  /* 0x000000020900788c */ /* 0x000fe2000bf06270 */
[----:B------:R-:W-:Y:S01]  /*3100*/  CS2R R14, SRZ ;  /* 0x00000000000e7805 */ /* 0x000fe2000001ff00 */
[----:B---3--:R-:W-:Y:S01]  /*3110*/  UMOV UR6, 0x1 ;  /* 0x0000000100067882 */ /* 0x008fe20000000000 */
[----:B----4-:R-:W-:-:S06]  /*3120*/  UMOV UR20, URZ ;  /* 0x000000ff00147c82 */ /* 0x010fcc0008000000 */
[----:B------:R-:W-:Y:S05]  /*3130*/  BRA.U !UP0, `(.L_x_41) ;  /* 0x0000000508f87547 */ /* 0x000fea000b800000 */
[----:B------:R-:W-:Y:S01]  /*3140*/  CS2R R14, SRZ ;  /* 0x00000000000e7805 */ /* 0x000fe2000001ff00 */
[----:B------:R-:W-:Y:S01]  /*3150*/  IMAD.MOV.U32 R8, RZ, RZ, RZ ;  /* 0x000000ffff087224 */ /* 0x000fe200078e00ff */
[----:B------:R-:W-:Y:S02]  /*3160*/  CS2R R6, SRZ ;  /* 0x0000000000067805 */ /* 0x000fe4000001ff00 */
[----:B------:R-:W-:Y:S01]  /*3170*/  CS2R R4, SRZ ;  /* 0x0000000000047805 */ /* 0x000fe2000001ff00 */
[----:B--2---:R-:W-:Y:S01]  /*3180*/  IMAD.MOV.U32 R3, RZ, RZ, RZ ;  /* 0x000000ffff037224 */ /* 0x004fe200078e00ff */
[----:B------:R-:W-:Y:S01]  /*3190*/  UIADD3 UR9, UPT, UPT, -UR9, URZ, URZ ;  /* 0x000000ff09097290 */ /* 0x000fe2000fffe1ff */
[----:B------:R-:W-:Y:S01]  /*31a0*/  UMOV UR6, 0x1 ;  /* 0x0000000100067882 */ /* 0x000fe20000000000 */
[----:B------:R-:W-:Y:S01]  /*31b0*/  UMOV UR20, URZ ;  /* 0x000000ff00147c82 */ /* 0x000fe20008000000 */
[----:B------:R-:W-:Y:S01]  /*31c0*/  UMOV UR50, 0x0 ;  /* 0x0000000000327882 */ /* 0x000fe20000000000 */
[----:B------:R-:W-:Y:S01]  /*31d0*/  UMOV UR51, 0x10210010 ;  /* 0x1021001000337882 */ /* 0x000fe20000000000 */
[----:B-----5:R-:W-:Y:S01]  /*31e0*/  UMOV UR44, 0x0 ;  /* 0x00000000002c7882 */ /* 0x020fe20000000000 */
[----:B------:R-:W-:Y:S01]  /*31f0*/  UMOV UR45, 0x10210010 ;  /* 0x10210010002d7882 */ /* 0x000fe20000000000 */
[----:B------:R-:W-:Y:S01]  /*3200*/  UMOV UR42, 0x0 ;  /* 0x00000000002a7882 */ /* 0x000fe20000000000 */
[----:B------:R-:W-:Y:S01]  /*3210*/  UMOV UR43, 0x10210010 ;  /* 0x10210010002b7882 */ /* 0x000fe20000000000 */
[----:B------:R-:W-:Y:S01]  /*3220*/  UMOV UR40, 0x0 ;  /* 0x0000000000287882 */ /* 0x000fe20000000000 */
[----:B------:R-:W-:Y:S01]  /*3230*/  UMOV UR41, 0x10210010 ;  /* 0x1021001000297882 */ /* 0x000fe20000000000 */
[----:B------:R-:W-:Y:S01]  /*3240*/  ULOP3.LUT UR8, UR49, 0xffff, URZ, 0xc0, !UPT ;  /* 0x0000ffff31087892 */ /* 0x000fe2000f8ec0ff */
        /* <DEDUP_REMOVED lines=10> */
[----:B------:R-:W-:Y:S01]  /*32f0*/  ULOP3.LUT UR7, UR49, 0xffff, URZ, 0xc0, !UPT ;  /* 0x0000ffff31077892 */ /* 0x000fe2000f8ec0ff */
[----:B------:R-:W-:Y:S01]  /*3300*/  UMOV UR10, 0x0 ;  /* 0x00000000000a7882 */ /* 0x000fe20000000000 */
[----:B------:R-:W-:-:S10]  /*3310*/  UMOV UR11, 0x10200010 ;  /* 0x10200010000b7882 */ /* 0x000fd40000000000 */
.L_x_46:
[----:B-----5:R-:W-:Y:S01]  /*3320*/  ULEA UR18, UR6, UR4, 0x3 ;  /* 0x0000000406127291 */ /* 0x020fe2000f8e18ff */
[----:B--2---:R-:W-:Y:S02]  /*3330*/  SHF.L.U32 R11, R14, 0x1f, RZ ;  /* 0x0000001f0e0b7819 */ /* 0x004fe400000006ff */
[----:B------:R-:W-:Y:S06]  /*3340*/  SHF.L.U32 R12, R15, 0x1f, RZ ;  /* 0x0000001f0f0c7819 */ /* 0x000fec00000006ff */
[----:B------:R-:W2:Y:S02]  /*3350*/  SYNCS.PHASECHK.TRANS64.TRYWAIT P0, [UR18+0x10], R11 ;  /* 0x0000100bff0075a7 */ /* 0x000ea40008001112 */
[----:B--2---:R-:W-:Y:S05]  /*3360*/  @!P0 BRA `(.L_x_42) ;  /* 0x000000ac005c8947 */ /* 0x004fea0003800000 */
.L_x_110:
[----:B------:R-:W-:Y:S01]  /*3370*/  UIMAD UR5, UR6, 0x3000, UR4 ;  /* 0x00003000060578a4 */ /* 0x000fe2000f8e0204 */
[----:B------:R-:W3:Y:S01]  /*3380*/  SYNCS.PHASECHK.TRANS64.TRYWAIT P0, [UR4+0x118], R12 ;  /* 0x0001180cff0075a7 */ /* 0x000ee20008001104 */
[----:B------:R-:W-:Y:S01]  /*3390*/  UISETP.NE.U32.AND UP0, UPT, UR20, URZ, UPT ;  /* 0x000000ff1400728c */ /* 0x000fe2000bf05070 */
[----:B--2---:R-:W-:Y:S01]  /*33a0*/  IMAD.MOV.U32 R11, RZ, RZ, 0x40 ;  /* 0x00000040ff0b7424 */ /* 0x004fe200078e00ff */
[----:B------:R-:W-:Y:S01]  /*33b0*/  UIADD3 UR21, UPT, UPT, UR5, 0x6800, URZ ;  /* 0x0000680005157890 */ /* 0x000fe2000fffe0ff */
[----:B------:R-:W-:Y:S01]  /*33c0*/  IMAD.MOV.U32 R10, RZ, RZ, 0x100 ;  /* 0x00000100ff0a7424 */ /* 0x000fe200078e00ff */
[----:B------:R-:W-:Y:S01]  /*33d0*/  UMOV UR65, 0x80004020 ;  /* 0x8000402000417882 */ /* 0x000fe20000000000 */
[----:B------:R-:W-:Y:S01]  /*33e0*/  IMAD.MOV.U32 R9, RZ, RZ, 0x48 ;  /* 0x00000048ff097424 */ /* 0x000fe200078e00ff */
[----:B------:R-:W-:Y:S01]  /*33f0*/  R2UR UR19, R11 ;  /* 0x000000000b1372ca */ /* 0x000fe200000e0000 */
[----:B------:R-:W-:Y:S01]  /*3400*/  USHF.R.U32.HI UR21, URZ, 0x4, UR21 ;  /* 0x00000004ff157899 */ /* 0x000fe20008011615 */
[----:B------:R-:W-:Y:S01]  /*3410*/  R2UR UR27, R10 ;  /* 0x000000000a1b72ca */ /* 0x000fe200000e0000 */
[----:B------:R-:W-:Y:S01]  /*3420*/  IMAD.MOV.U32 R11, RZ, RZ, 0x100 ;  /* 0x00000100ff0b7424 */ /* 0x000fe200078e00ff */
[----:B------:R-:W-:Y:S01]  /*3430*/  R2UR UR25, R9 ;  /* 0x00000000091972ca */ /* 0x000fe200000e0000 */
[----:B------:R-:W-:Y:S01]  /*3440*/  ULOP3.LUT UR64, UR21, 0x3fc0, URZ, 0xc0, !UPT ;  /* 0x00003fc015407892 */ /* 0x000fe2000f8ec0ff */
[----:B------:R-:W-:Y:S01]  /*3450*/  IMAD.MOV.U32 R10, RZ, RZ, 0x50 ;  /* 0x00000050ff0a7424 */ /* 0x000fe200078e00ff */
[----:B------:R-:W-:Y:S01]  /*3460*/  UMOV UR67, 0x80004020 ;  /* 0x8000402000437882 */ /* 0x000fe20000000000 */
[----:B------:R-:W-:Y:S01]  /*3470*/  R2UR UR26, R11 ;  /* 0x000000000b1a72ca */ /* 0x000fe200000e0000 */
[----:B------:R-:W-:Y:S01]  /*3480*/  UIADD3 UR66, UPT, UPT, UR64, 0x80, URZ ;  /* 0x0000008040427890 */ /* 0x000fe2000fffe0ff */
[----:B------:R-:W-:Y:S01]  /*3490*/  IMAD.MOV.U32 R9, RZ, RZ, 0x100 ;  /* 0x00000100ff097424 */ /* 0x000fe200078e00ff */
[----:B------:R-:W-:Y:S01]  /*34a0*/  R2UR UR21, R10 ;  /* 0x000000000a1572ca */ /* 0x000fe200000e0000 */
[----:B------:R-:W-:Y:S01]  /*34b0*/  UIADD3 UR32, UPT, UPT, UR64, 0x100, URZ ;  /* 0x0000010040207890 */ /* 0x000fe2000fffe0ff */
[----:B------:R-:W-:Y:S02]  /*34c0*/  UMOV UR33, 0x80004020 ;  /* 0x8000402000217882 */ /* 0x000fe40000000000 */
[----:B------:R-:W-:Y:S01]  /*34d0*/  R2UR UR24, R9 ;  /* 0x00000000091872ca */ /* 0x000fe200000e0000 */
[----:B------:R-:W-:Y:S03]  /*34e0*/  @!UPT UIADD3 URZ, UPT, UPT, URZ, URZ, URZ ;  /* 0x000000fffffff290 */ /* 0x000fe6000fffe0ff */
[----:B---3--:R-:W-:Y:S11]  /*34f0*/  @!P0 BRA `(.L_x_43) ;  /* 0x000000ac00148947 */ /* 0x008ff60003800000 */
.L_x_112:
[----:B------:R3:W-:Y:S01]  /*3500*/  UTCQMMA.2CTA tmem[UR19], gdesc[UR64], tmem[UR27], tmem[UR50], idesc[UR51], UP0 ;  /* 0x00ff3240130079ea */ /* 0x0007e2000820031b */
[----:B------:R-:W-:Y:S01]  /*3510*/  UTCQMMA.2CTA tmem[UR25], gdesc[UR66], tmem[UR26], tmem[UR44], idesc[UR45], UPT ;  /* 0x00ff2c42190079ea */ /* 0x000fe2000ba0031a */
[----:B------:R4:W-:Y:S01]  /*3520*/  UTCQMMA.2CTA tmem[UR21], gdesc[UR32], tmem[UR24], tmem[UR42], idesc[UR43], UPT ;  /* 0x00ff2a20150079ea */ /* 0x0009e2000ba00318 */
[----:B------:R-:W5:Y:S01]  /*3530*/  SYNCS.PHASECHK.TRANS64.TRYWAIT P0, [UR4+0x120], R12 ;  /* 0x0001200cff0075a7 */ /* 0x000f620008001104 */
[----:B------:R-:W-:Y:S01]  /*3540*/  UIADD3 UR6, UPT, UPT, UR6, 0x1, URZ ;  /* 0x0000000106067890 */ /* 0x000fe2000fffe0ff */
[----:B------:R-:W-:Y:S01]  /*3550*/  IMAD.MOV.U32 R10, RZ, RZ, 0x58 ;  /* 0x00000058ff0a7424 */ /* 0x000fe200078e00ff */
[----:B------:R-:W-:Y:S01]  /*3560*/  UIADD3 UR20, UPT, UPT, UR18, 0x90, URZ ;  /* 0x0000009012147890 */ /* 0x000fe2000fffe0ff */
[----:B--2---:R-:W-:Y:S01]  /*3570*/  IMAD.MOV.U32 R9, RZ, RZ, 0x100 ;  /* 0x00000100ff097424 */ /* 0x004fe200078e00ff */
[----:B------:R-:W-:Y:S02]  /*3580*/  UISETP.NE.AND UP0, UPT, UR6, 0x10, UPT ;  /* 0x000000100600788c */ /* 0x000fe4000bf05270 */
[----:B------:R-:W-:Y:S02]  /*3590*/  R2UR UR5, R10 ;  /* 0x000000000a0572ca */ /* 0x000fe400000e0000 */
[----:B------:R-:W-:Y:S01]  /*35a0*/  USEL UR6, UR6, URZ, UP0 ;  /* 0x000000ff06067287 */ /* 0x000fe20008000000 */
[----:B------:R-:W-:Y:S01]  /*35b0*/  R2UR UR18, R9 ;  /* 0x00000000091272ca */ /* 0x000fe200000e0000 */
[----:B---3--:R-:W-:Y:S02]  /*35c0*/  USEL UR19, URZ, 0x1, UP0 ;  /* 0x00000001ff137887 */ /* 0x008fe40008000000 */
[----:B----4-:R-:W-:Y:S02]  /*35d0*/  ULEA UR32, UR6, UR4, 0x3 ;  /* 0x0000000406207291 */ /* 0x010fe4000f8e18ff */
[----:B------:R-:W-:Y:S02]  /*35e0*/  UIADD3 UR24, UPT, UPT, UR64, 0x180, URZ ;  /* 0x0000018040187890 */ /* 0x000fe4000fffe0ff */
[----:B------:R-:W-:Y:S01]  /*35f0*/  LOP3.LUT R14, R14, UR19, RZ, 0x3c, !PT ;  /* 0x000000130e0e7c12 */ /* 0x000fe2000f8e3cff */
[----:B-----5:R-:W-:Y:S09]  /*3600*/  @!P0 BRA `(.L_x_44) ;  /* 0x000000a800ec8947 */ /* 0x020ff20003800000 */
.L_x_114:
[----:B------:R-:W-:Y:S01]  /*3610*/  SHF.L.U32 R11, R14, 0x1f, RZ ;  /* 0x0000001f0e0b7819 */ /* 0x000fe200000006ff */
[----:B------:R-:W-:Y:S02]  /*3620*/  UMOV UR25, 0x80004020 ;  /* 0x8000402000197882 */ /* 0x000fe40000000000 */
[----:B------:R3:W-:Y:S01]  /*3630*/  UTCQMMA.2CTA tmem[UR5], gdesc[UR24], tmem[UR18], tmem[UR40], idesc[UR41], UPT ;  /* 0x00ff2818050079ea */ /* 0x0007e2000ba00312 */
[----:B------:R3:W-:Y:S01]  /*3640*/  UTCBAR.2CTA.MULTICAST [UR20], URZ, UR8 ;  /* 0x000000ff140073e9 */ /* 0x0007e20008200808 */
[----:B------:R-:W4:Y:S02]  /*3650*/  SYNCS.PHASECHK.TRANS64.TRYWAIT P0, [UR32+0x10], R11 ;  /* 0x0000100bff0075a7 */ /* 0x000f240008001120 */
[----:B---34-:R-:W-:Y:S05]  /*3660*/  @!P0 BRA `(.L_x_45) ;  /* 0x000000a800f08947 */ /* 0x018fea0003800000 */
.L_x_116:
[----:B------:R-:W-:Y:S01]  /*3670*/  UIMAD UR5, UR6, 0x3000, UR4 ;  /* 0x00003000060578a4 */ /* 0x000fe2000f8e0204 */
[----:B------:R-:W-:Y:S01]  /*3680*/  R2UR UR26, R8 ;  /* 0x00000000081a72ca */ /* 0x000fe200000e0000 */
[----:B------:R-:W-:Y:S01]  /*3690*/  UIADD3 UR27, UPT, UPT, UR4, 0x110, URZ ;  /* 0x00000110041b7890 */ /* 0x000fe2000fffe0ff */
[----:B------:R-:W-:Y:S01]  /*36a0*/  R2UR UR25, R7 ;  /* 0x00000000071972ca */ /* 0x000fe200000e0000 */
[----:B------:R-:W-:Y:S01]  /*36b0*/  UIADD3 UR19, UPT, UPT, UR5, 0x6800, URZ ;  /* 0x0000680005137890 */ /* 0x000fe2000fffe0ff */
[----:B------:R-:W-:Y:S01]  /*36c0*/  R2UR UR24, R6 ;  /* 0x00000000061872ca */ /* 0x000fe200000e0000 */
[----:B------:R-:W-:Y:S01]  /*36d0*/  UIADD3 UR32, UPT, UPT, UR32, 0x90, URZ ;  /* 0x0000009020207890 */ /* 0x000fe2000fffe0ff */
[----:B------:R-:W-:Y:S01]  /*36e0*/  R2UR UR21, R5 ;  /* 0x00000000051572ca */ /* 0x000fe200000e0000 */
[----:B------:R-:W-:Y:S01]  /*36f0*/  USHF.R.U32.HI UR19, URZ, 0x4, UR19 ;  /* 0x00000004ff137899 */ /* 0x000fe20008011613 */
[----:B------:R-:W-:Y:S01]  /*3700*/  R2UR UR20, R4 ;  /* 0x00000000041472ca */ /* 0x000fe200000e0000 */
[----:B------:R-:W-:Y:S01]  /*3710*/  UIADD3 UR33, UPT, UPT, UR6, 0x1, URZ ;  /* 0x0000000106217890 */ /* 0x000fe2000fffe0ff */
[----:B------:R-:W-:Y:S01]  /*3720*/  LOP3.LUT R15, R15, 0x1, RZ, 0x3c, !PT ;  /* 0x000000010f0f7812 */ /* 0x000fe200078e3cff */
[----:B------:R-:W-:Y:S02]  /*3730*/  ULOP3.LUT UR19, UR19, 0x3fc0, URZ, 0xc0, !UPT ;  /* 0x00003fc013137892 */ /* 0x000fe4000f8ec0ff */
[----:B------:R-:W-:Y:S02]  /*3740*/  UISETP.NE.AND UP0, UPT, UR33, 0x10, UPT ;  /* 0x000000102100788c */ /* 0x000fe4000bf05270 */
[----:B------:R-:W-:Y:S02]  /*3750*/  ULOP3.LUT UR64, UR19, 0x10000, URZ, 0xfc, !UPT ;  /* 0x0001000013407892 */ /* 0x000fe4000f8efcff */
[----:B------:R-:W-:Y:S01]  /*3760*/  UIADD3 UR9, UPT, UPT, UR9, 0x1, URZ ;  /* 0x0000000109097890 */ /* 0x000fe2000fffe0ff */
[----:B------:R-:W-:Y:S01]  /*3770*/  R2UR UR19, R3 ;  /* 0x00000000031372ca */ /* 0x000fe200000e0000 */
[----:B------:R-:W-:Y:S02]  /*3780*/  UIADD3 UR74, UPT, UPT, UR64, 0x2, URZ ;  /* 0x00000002404a7890 */ /* 0x000fe4000fffe0ff */
[----:B------:R-:W-:Y:S02]  /*3790*/  UIADD3 UR72, UPT, UPT, UR64, 0x100, URZ ;  /* 0x0000010040487890 */ /* 0x000fe4000fffe0ff */
[----:B------:R-:W-:Y:S02]  /*37a0*/  UIADD3 UR70, UPT, UPT, UR64, 0x102, URZ ;  /* 0x0000010240467890 */ /* 0x000fe4000fffe0ff */
[----:B------:R-:W-:Y:S02]  /*37b0*/  UIADD3 UR68, UPT, UPT, UR64, 0x200, URZ ;  /* 0x0000020040447890 */ /* 0x000fe4000fffe0ff */
[----:B------:R-:W-:Y:S02]  /*37c0*/  UIADD3 UR66, UPT, UPT, UR64, 0x202, URZ ;  /* 0x0000020240427890 */ /* 0x000fe4000fffe0ff */
[----:B------:R-:W-:Y:S01]  /*37d0*/  USEL UR6, UR33, URZ, UP0 ;  /* 0x000000ff21067287 */ /* 0x000fe20008000000 */
[----:B------:R-:W-:Y:S01]  /*37e0*/  UMOV UR65, 0x80004020 ;  /* 0x8000402000417882 */ /* 0x000fe20000000000 */
[----:B------:R-:W-:Y:S01]  /*37f0*/  UMOV UR75, 0x80004020 ;  /* 0x80004020004b7882 */ /* 0x000fe20000000000 */
[----:B------:R3:W-:Y:S01]  /*3800*/  UTCQMMA.2CTA gdesc[UR62], gdesc[UR64], tmem[UR26], tmem[UR36], idesc[UR37], !UPT ;  /* 0x00ff24403e0075ea */ /* 0x0007e2000fa0031a */
[----:B------:R-:W-:Y:S01]  /*3810*/  UTCQMMA.2CTA gdesc[UR60], gdesc[UR74], tmem[UR25], tmem[UR34], idesc[UR35], UPT ;  /* 0x00ff224a3c0075ea */ /* 0x000fe2000ba00319 */
[----:B------:R-:W-:Y:S01]  /*3820*/  UMOV UR73, 0x80004020 ;  /* 0x8000402000497882 */ /* 0x000fe20000000000 */
[----:B------:R-:W-:Y:S01]  /*3830*/  UMOV UR71, 0x80004020 ;  /* 0x8000402000477882 */ /* 0x000fe20000000000 */
[----:B------:R-:W-:Y:S01]  /*3840*/  UTCQMMA.2CTA gdesc[UR58], gdesc[UR72], tmem[UR24], tmem[UR28], idesc[UR29], UPT ;  /* 0x00ff1c483a0075ea */ /* 0x000fe2000ba00318 */
[----:B------:R-:W-:Y:S01]  /*3850*/  UTCQMMA.2CTA gdesc[UR56], gdesc[UR70], tmem[UR21], tmem[UR16], idesc[UR17], UPT ;  /* 0x00ff1046380075ea */ /* 0x000fe2000ba00315 */
[----:B------:R-:W-:Y:S01]  /*3860*/  UMOV UR69, 0x80004020 ;  /* 0x8000402000457882 */ /* 0x000fe20000000000 */
[----:B------:R-:W-:Y:S01]  /*3870*/  UMOV UR67, 0x80004020 ;  /* 0x8000402000437882 */ /* 0x000fe20000000000 */
[----:B------:R4:W-:Y:S01]  /*3880*/  UTCQMMA.2CTA gdesc[UR54], gdesc[UR68], tmem[UR20], tmem[UR12], idesc[UR13], UPT ;  /* 0x00ff0c44360075ea */ /* 0x0009e2000ba00314 */
[----:B------:R5:W-:Y:S01]  /*3890*/  UTCQMMA.2CTA gdesc[UR52], gdesc[UR66], tmem[UR19], tmem[UR10], idesc[UR11], UPT ;  /* 0x00ff0a42340075ea */ /* 0x000be2000ba00313 */
[----:B------:R-:W-:Y:S02]  /*38a0*/  UMOV UR18, 0x3 ;  /* 0x0000000300127882 */ /* 0x000fe40000000000 */
[----:B------:R5:W-:Y:S01]  /*38b0*/  UTCBAR.2CTA.MULTICAST [UR27], URZ, UR18 ;  /* 0x000000ff1b0073e9 */ /* 0x000be20008200812 */
[----:B------:R5:W-:Y:S01]  /*38c0*/  UTCBAR.2CTA.MULTICAST [UR32], URZ, UR7 ;  /* 0x000000ff200073e9 */ /* 0x000be20008200807 */
[----:B---3--:R-:W-:Y:S02]  /*38d0*/  USEL UR26, URZ, 0x1, UP0 ;  /* 0x00000001ff1a7887 */ /* 0x008fe40008000000 */
[----:B------:R-:W-:Y:S04]  /*38e0*/  UISETP.NE.AND UP0, UPT, UR9, -0x1, UPT ;  /* 0xffffffff0900788c */ /* 0x000fe8000bf05270 */
[----:B------:R-:W-:Y:S01]  /*38f0*/  LOP3.LUT R14, R14, UR26, RZ, 0x3c, !PT ;  /* 0x0000001a0e0e7c12 */ /* 0x000fe2000f8e3cff */
[----:B----4-:R-:W-:Y:S04]  /*3900*/  UMOV UR20, 0x1 ;  /* 0x0000000100147882 */ /* 0x010fe80000000000 */
[----:B------:R-:W-:Y:S05]  /*3910*/  BRA.U UP0, `(.L_x_46) ;  /* 0xfffffff900807547 */ /* 0x000fea000b83ffff */
.L_x_41:
[----:B-----5:R-:W-:Y:S01]  /*3920*/  UIADD3 UR8, UPT, UPT, UR4, 0x8, URZ ;  /* 0x0000000804087890 */ /* 0x020fe2000fffe0ff */
[----:B------:R-:W-:Y:S01]  /*3930*/  SHF.L.U32 R14, R14, 0x1f, RZ ;  /* 0x0000001f0e0e7819 */ /* 0x000fe200000006ff */
[----:B------:R-:W-:Y:S01]  /*3940*/  ULOP3.LUT UR5, UR49, 0xffff, URZ, 0xc0, !UPT ;  /* 0x0000ffff31057892 */ /* 0x000fe2000f8ec0ff */
[----:B------:R-:W-:Y:S01]  /*3950*/  SHF.L.U32 R6, R15, 0x1f, RZ ;  /* 0x0000001f0f067819 */ /* 0x000fe200000006ff */
[----:B------:R-:W-:-:S07]  /*3960*/  ULEA UR7, UR6, UR4, 0x3 ;  /* 0x0000000406077291 */ /* 0x000fce000f8e18ff */
[----:B------:R3:W-:Y:S02]  /*3970*/  UTCBAR.2CTA.MULTICAST [UR8], URZ, UR5 ;  /* 0x000000ff080073e9 */ /* 0x0007e40008200805 */
[----:B------:R-:W4:Y:S02]  /*3980*/  SYNCS.PHASECHK.TRANS64.TRYWAIT P0, [UR7+0x10], R14 ;  /* 0x0000100eff0075a7 */ /* 0x000f240008001107 */
[----:B---34-:R-:W-:Y:S05]  /*3990*/  @!P0 BRA `(.L_x_47) ;  /* 0x000000a800408947 */ /* 0x018fea0003800000 */
.L_x_118:
[----:B------:R-:W3:Y:S01]  /*39a0*/  SYNCS.PHASECHK.TRANS64.TRYWAIT P0, [UR4+0x118], R6 ;  /* 0x00011806ff0075a7 */ /* 0x000ee20008001104 */
[----:B------:R-:W-:Y:S01]  /*39b0*/  IMAD.MOV.U32 R4, RZ, RZ, 0x40 ;  /* 0x00000040ff047424 */ /* 0x000fe200078e00ff */
[----:B------:R-:W-:Y:S01]  /*39c0*/  UIMAD UR16, UR6, 0x3000, UR4 ;  /* 0x00003000061078a4 */ /* 0x000fe2000f8e0204 */
[----:B--2---:R-:W-:Y:S01]  /*39d0*/  IMAD.MOV.U32 R3, RZ, RZ, 0x100 ;  /* 0x00000100ff037424 */ /* 0x004fe200078e00ff */
[----:B------:R-:W-:Y:S02]  /*39e0*/  UISETP.NE.U32.AND UP0, UPT, UR20, URZ, UPT ;  /* 0x000000ff1400728c */ /* 0x000fe4000bf05070 */
[----:B------:R-:W-:Y:S01]  /*39f0*/  R2UR UR5, R4 ;  /* 0x00000000040572ca */ /* 0x000fe200000e0000 */
[----:B------:R-:W-:Y:S01]  /*3a00*/  UIADD3 UR16, UPT, UPT, UR16, 0x6800, URZ ;  /* 0x0000680010107890 */ /* 0x000fe2000fffe0ff */
[----:B------:R-:W-:Y:S01]  /*3a10*/  IMAD.MOV.U32 R4, RZ, RZ, 0x48 ;  /* 0x00000048ff047424 */ /* 0x000fe200078e00ff */
[C---:B------:R-:W-:Y:S01]  /*3a20*/  R2UR UR12, R3.reuse ;  /* 0x00000000030c72ca */ /* 0x040fe200000e0000 */
[----:B------:R-:W-:Y:S01]  /*3a30*/  UMOV UR28, 0x0 ;  /* 0x00000000001c7882 */ /* 0x000fe20000000000 */
[----:B------:R-:W-:Y:S01]  /*3a40*/  USHF.R.U32.HI UR16, URZ, 0x4, UR16 ;  /* 0x00000004ff107899 */ /* 0x000fe20008011610 */
[C---:B------:R-:W-:Y:S01]  /*3a50*/  R2UR UR11, R3.reuse ;  /* 0x00000000030b72ca */ /* 0x040fe200000e0000 */
[----:B------:R-:W-:Y:S01]  /*3a60*/  UMOV UR29, 0x10210010 ;  /* 0x10210010001d7882 */ /* 0x000fe20000000000 */
[----:B------:R-:W-:Y:S01]  /*3a70*/  R2UR UR10, R4 ;  /* 0x00000000040a72ca */ /* 0x000fe200000e0000 */
[----:B------:R-:W-:Y:S01]  /*3a80*/  IMAD.MOV.U32 R4, RZ, RZ, 0x50 ;  /* 0x00000050ff047424 */ /* 0x000fe200078e00ff */
[----:B------:R-:W-:Y:S01]  /*3a90*/  ULOP3.LUT UR16, UR16, 0x3fc0, URZ, 0xc0, !UPT ;  /* 0x00003fc010107892 */ /* 0x000fe2000f8ec0ff */
[----:B------:R-:W2:Y:S01]  /*3aa0*/  S2UR UR6, SR_CgaCtaId ;  /* 0x00000000000679c3 */ /* 0x000ea20000008800 */
[----:B------:R-:W-:Y:S01]  /*3ab0*/  R2UR UR9, R3 ;  /* 0x00000000030972ca */ /* 0x000fe200000e0000 */
[----:B------:R-:W-:Y:S01]  /*3ac0*/  UMOV UR13, 0x400 ;  /* 0x00000400000d7882 */ /* 0x000fe20000000000 */
[----:B------:R-:W-:Y:S01]  /*3ad0*/  R2UR UR8, R4 ;  /* 0x00000000040872ca */ /* 0x000fe200000e0000 */
[----:B------:R-:W-:-:S02]  /*3ae0*/  UIADD3 UR24, UPT, UPT, UR16, 0x80, URZ ;  /* 0x0000008010187890 */ /* 0x000fc4000fffe0ff */
[----:B------:R-:W-:Y:S01]  /*3af0*/  UIADD3 UR18, UPT, UPT, UR16, 0x100, URZ ;  /* 0x0000010010127890 */ /* 0x000fe2000fffe0ff */
[----:B--23--:R-:W-:Y:S11]  /*3b00*/  @!P0 BRA `(.L_x_48) ;  /* 0x000000a800008947 */ /* 0x00cff60003800000 */
.L_x_120:
[----:B------:R-:W-:Y:S01]  /*3b10*/  ULEA UR4, UR6, UR13, 0x18 ;  /* 0x0000000d06047291 */ /* 0x000fe2000f8ec0ff */
[----:B------:R-:W-:Y:S01]  /*3b20*/  IMAD.MOV.U32 R4, RZ, RZ, 0x58 ;  /* 0x00000058ff047424 */ /* 0x000fe200078e00ff */
[----:B------:R-:W-:Y:S01]  /*3b30*/  UMOV UR17, 0x80004020 ;  /* 0x8000402000117882 */ /* 0x000fe20000000000 */
[----:B------:R-:W-:Y:S01]  /*3b40*/  UMOV UR26, 0x0 ;  /* 0x00000000001a7882 */ /* 0x000fe20000000000 */
[----:B------:R-:W-:Y:S01]  /*3b50*/  UMOV UR27, 0x10210010 ;  /* 0x10210010001b7882 */ /* 0x000fe20000000000 */
[----:B------:R-:W-:Y:S01]  /*3b60*/  UMOV UR25, 0x80004020 ;  /* 0x8000402000197882 */ /* 0x000fe20000000000 */
[----:B------:R-:W-:Y:S01]  /*3b70*/  UMOV UR20, 0x0 ;  /* 0x0000000000147882 */ /* 0x000fe20000000000 */
[----:B------:R-:W-:Y:S01]  /*3b80*/  UMOV UR21, 0x10210010 ;  /* 0x1021001000157882 */ /* 0x000fe20000000000 */
[----:B------:R-:W-:Y:S01]  /*3b90*/  UMOV UR19, 0x80004020 ;  /* 0x8000402000137882 */ /* 0x000fe20000000000 */
[----:B------:R3:W-:Y:S01]  /*3ba0*/  UTCQMMA.2CTA tmem[UR5], gdesc[UR16], tmem[UR12], tmem[UR28], idesc[UR29], UP0 ;  /* 0x00ff1c10050079ea */ /* 0x0007e2000820030c */
[----:B------:R4:W-:Y:S01]  /*3bb0*/  UTCQMMA.2CTA tmem[UR10], gdesc[UR24], tmem[UR11], tmem[UR26], idesc[UR27], UPT ;  /* 0x00ff1a180a0079ea */ /* 0x0009e2000ba0030b */
[----:B------:R4:W-:Y:S01]  /*3bc0*/  UTCQMMA.2CTA tmem[UR8], gdesc[UR18], tmem[UR9], tmem[UR20], idesc[UR21], UPT ;  /* 0x00ff1412080079ea */ /* 0x0009e2000ba00309 */
[----:B------:R-:W5:Y:S01]  /*3bd0*/  SYNCS.PHASECHK.TRANS64.TRYWAIT P0, [UR4+0x120], R6 ;  /* 0x00012006ff0075a7 */ /* 0x000f620008001104 */
[----:B--2---:R-:W-:Y:S01]  /*3be0*/  IMAD.MOV.U32 R3, RZ, RZ, 0x100 ;  /* 0x00000100ff037424 */ /* 0x004fe200078e00ff */
[----:B------:R-:W-:Y:S01]  /*3bf0*/  R2UR UR13, R4 ;  /* 0x00000000040d72ca */ /* 0x000fe200000e0000 */
[----:B------:R-:W-:-:S02]  /*3c00*/  ULOP3.LUT UR49, UR49, 0xffff, URZ, 0xc0, !UPT ;  /* 0x0000ffff31317892 */ /* 0x000fc4000f8ec0ff */
[----:B------:R-:W-:Y:S01]  /*3c10*/  UIADD3 UR7, UPT, UPT, UR7, 0x90, URZ ;  /* 0x0000009007077890 */ /* 0x000fe2000fffe0ff */
[----:B------:R-:W-:Y:S01]  /*3c20*/  R2UR UR32, R3 ;  /* 0x00000000032072ca */ /* 0x000fe200000e0000 */
[----:B------:R-:W-:Y:S02]  /*3c30*/  UIADD3 UR34, UPT, UPT, UR16, 0x180, URZ ;  /* 0x0000018010227890 */ /* 0x000fe4000fffe0ff */
[----:B---3--:R-:W-:Y:S01]  /*3c40*/  UIADD3 UR12, UPT, UPT, UR4, 0x130, URZ ;  /* 0x00000130040c7890 */ /* 0x008fe2000fffe0ff */
[----:B----45:R-:W-:Y:S11]  /*3c50*/  @!P0 BRA `(.L_x_49) ;  /* 0x000000a400c88947 */ /* 0x030ff60003800000 */
.L_x_122:
[----:B------:R-:W-:Y:S01]  /*3c60*/  UMOV UR8, 0x0 ;  /* 0x0000000000087882 */ /* 0x000fe20000000000 */
[----:B------:R-:W-:Y:S01]  /*3c70*/  UMOV UR9, 0x10210010 ;  /* 0x1021001000097882 */ /* 0x000fe20000000000 */
[----:B------:R-:W-:Y:S01]  /*3c80*/  UMOV UR35, 0x80004020 ;  /* 0x8000402000237882 */ /* 0x000fe20000000000 */
[----:B------:R-:W-:Y:S01]  /*3c90*/  UMOV UR5, 0x3 ;  /* 0x0000000300057882 */ /* 0x000fe20000000000 */
[----:B------:R3:W-:Y:S01]  /*3ca0*/  UTCQMMA.2CTA tmem[UR13], gdesc[UR34], tmem[UR32], tmem[UR8], idesc[UR9], UPT ;  /* 0x00ff08220d0079ea */ /* 0x0007e2000ba00320 */
[----:B------:R3:W-:Y:S01]  /*3cb0*/  UTCBAR.2CTA.MULTICAST [UR12], URZ, UR5 ;  /* 0x000000ff0c0073e9 */ /* 0x0007e20008200805 */
[----:B------:R3:W-:Y:S01]  /*3cc0*/  UTCBAR.2CTA.MULTICAST [UR7], URZ, UR49 ;  /* 0x000000ff070073e9 */ /* 0x0007e20008200831 */
[----:B------:R-:W-:Y:S01]  /*3cd0*/  NOP ;  /* 0x0000000000007918 */ /* 0x000fe20000000000 */
.L_x_38:
[----:B------:R-:W-:Y:S01]  /*3ce0*/  ELECT P0, URZ, PT ;  /* 0x0000000000ff782f */ /* 0x000fe20003800000 */
[----:B------:R-:W-:Y:S01]  /*3cf0*/  IMAD.MOV.U32 R4, RZ, RZ, 0x1 ;  /* 0x00000001ff047424 */ /* 0x000fe200078e00ff */
[----:B---3--:R-:W-:Y:S01]  /*3d00*/  UMOV UR7, 0x40 ;  /* 0x0000004000077882 */ /* 0x008fe20000000000 */
[----:B------:R-:W-:Y:S01]  /*3d10*/  ULOP3.LUT UR5, UR6, 0x1, URZ, 0x3c, !UPT ;  /* 0x0000000106057892 */ /* 0x000fe2000f8e3cff */
[----:B--2---:R-:W-:Y:S01]  /*3d20*/  HFMA2 R3, -RZ, RZ, 0, 5.9604644775390625e-08 ;  /* 0x00000001ff037431 */ /* 0x004fe200000001ff */
[----:B------:R-:W-:Y:S01]  /*3d30*/  ULEA UR7, UR6, UR7, 0x18 ;  /* 0x0000000706077291 */ /* 0x000fe2000f8ec0ff */
[----:B------:R-:W-:Y:S01]  /*3d40*/  UVIRTCOUNT.DEALLOC.SMPOOL 0x80 ;  /* 0x000000800000784c */ /* 0x000fe20000000000 */
[----:B------:R-:W-:-:S04]  /*3d50*/  UIADD3 UR8, UPT, UPT, UR4, 0x180, URZ ;  /* 0x0000018004087890 */ /* 0x000fc8000fffe0ff */
[----:B------:R-:W-:-:S03]  /*3d60*/  UPRMT UR5, UR5, 0x654, UR8 ;  /* 0x0000065405057896 */ /* 0x000fc60008000008 */
[----:B------:R2:W-:Y:S01]  /*3d70*/  @P0 STS.U8 [UR7], R4 ;  /* 0x00000004ff000988 */ /* 0x0005e20008000007 */
[----:B------:R-:W-:Y:S06]  /*3d80*/  BAR.SYNC.DEFER_BLOCKING 0x2, 0x120 ;  /* 0x0084800000007b1d */ /* 0x000fec0000010000 */
[----:B------:R2:W-:Y:S01]  /*3d90*/  SYNCS.ARRIVE.TRANS64.RED.ART0 RZ, [UR5], R3 ;  /* 0x00000003ffff79a7 */ /* 0x0005e20008500405 */
[----:B------:R-:W3:Y:S02]  /*3da0*/  SYNCS.PHASECHK.TRANS64.TRYWAIT P0, [UR4+0x180], RZ ;  /* 0x000180ffff0075a7 */ /* 0x000ee40008001104 */
[----:B--23--:R-:W-:Y:S05]  /*3db0*/  @!P0 BRA `(.L_x_50) ;  /* 0x000000a4008c8947 */ /* 0x00cfea0003800000 */
.L_x_124:
[----:B------:R-:W-:Y:S01]  /*3dc0*/  NOP ;  /* 0x0000000000007918 */ /* 0x000fe20000000000 */
[----:B------:R-:W-:Y:S01]  /*3dd0*/  UMOV UR4, 0x50 ;  /* 0x0000005000047882 */ /* 0x000fe20000000000 */
[----:B-1----:R-:W-:Y:S01]  /*3de0*/  LOP3.LUT R8, R16, 0xffff, RZ, 0xc0, !PT ;  /* 0x0000ffff10087812 */ /* 0x002fe200078ec0ff */
[----:B------:R-:W-:Y:S01]  /*3df0*/  ULEA UR6, UR6, UR4, 0x18 ;  /* 0x0000000406067291 */ /* 0x000fe2000f8ec0ff */
[----:B------:R-:W-:Y:S02]  /*3e00*/  IMAD.MOV.U32 R5, RZ, RZ, 0xffff ;  /* 0x0000ffffff057424 */ /* 0x000fe400078e00ff */
[----:B------:R-:W-:-:S04]  /*3e10*/  SHF.R.U32.HI R8, RZ, 0x5, R8 ;  /* 0x00000005ff087819 */ /* 0x000fc80000011608 */
[----:B------:R-:W-:Y:S01]  /*3e20*/  SHF.L.U32 R5, R5, R8, RZ ;  /* 0x0000000805057219 */ /* 0x000fe200000006ff */
[----:B------:R-:W-:Y:S01]  /*3e30*/  VIADD R6, R8, 0x10 ;  /* 0x0000001008067836 */ /* 0x000fe20000000000 */
[----:B--2---:R-:W1:Y:S04]  /*3e40*/  LDS R4, [UR6] ;  /* 0x00000006ff047984 */ /* 0x004e680008000800 */
[----:B------:R-:W-:-:S04]  /*3e50*/  SHF.L.U32 R6, R3, R6, RZ ;  /* 0x0000000603067219 */ /* 0x000fc800000006ff */
[----:B------:R-:W-:-:S04]  /*3e60*/  LOP3.LUT R5, R6, R5, RZ, 0xfc, !PT ;  /* 0x0000000506057212 */ /* 0x000fc800078efcff */
[C---:B------:R-:W-:Y:S02]  /*3e70*/  LOP3.LUT R6, R5.reuse, 0xffff, RZ, 0xc0, !PT ;  /* 0x0000ffff05067812 */ /* 0x040fe400078ec0ff */
[----:B-1----:R-:W-:-:S04]  /*3e80*/  LOP3.LUT R3, R5, 0xffff, R4, 0x80, !PT ;  /* 0x0000ffff05037812 */ /* 0x002fc800078e8004 */
[----:B------:R-:W-:-:S13]  /*3e90*/  ISETP.NE.AND P0, PT, R3, R6, PT ;  /* 0x000000060300720c */ /* 0x000fda0003f05270 */
[----:B------:R-:W-:Y:S05]  /*3ea0*/  @P0 BRA `(.L_x_51) ;  /* 0x0000000000500947 */ /* 0x000fea0003800000 */
[----:B------:R-:W-:Y:S02]  /*3eb0*/  SHF.R.U32.HI R3, RZ, 0x10, R4 ;  /* 0x00000010ff037819 */ /* 0x000fe40000011604 */
[----:B------:R-:W-:-:S04]  /*3ec0*/  SHF.R.U32.HI R4, RZ, 0x10, R5 ;  /* 0x00000010ff047819 */ /* 0x000fc80000011605 */
[----:B------:R-:W-:-:S04]  /*3ed0*/  LOP3.LUT R3, R3, R4, RZ, 0xc0, !PT ;  /* 0x0000000403037212 */ /* 0x000fc800078ec0ff */
[----:B------:R-:W-:-:S13]  /*3ee0*/  ISETP.NE.AND P0, PT, R3, R4, PT ;  /* 0x000000040300720c */ /* 0x000fda0003f05270 */
[----:B------:R-:W-:Y:S05]  /*3ef0*/  @P0 BRA `(.L_x_52) ;  /* 0x0000000000300947 */ /* 0x000fea0003800000 */
[----:B------:R-:W-:Y:S01]  /*3f00*/  R2UR UR7, R5 ;  /* 0x00000000050772ca */ /* 0x000fe200000e0000 */
[----:B------:R-:W1:Y:S01]  /*3f10*/  S2R R4, SR_LANEID ;  /* 0x0000000000047919 */ /* 0x000e620000000000 */
[----:B------:R-:W-:Y:S02]  /*3f20*/  VOTEU.ANY UR5, UPT, PT ;  /* 0x0000000000057886 */ /* 0x000fe400038e0100 */
[----:B------:R-:W-:-:S09]  /*3f30*/  UFLO.U32 UR5, UR5 ;  /* 0x00000005000572bd */ /* 0x000fd200080e0000 */
[----:B------:R-:W-:-:S06]  /*3f40*/  ULOP3.LUT UR7, URZ, UR7, URZ, 0x33, !UPT ;  /* 0x00000007ff077292 */ /* 0x000fcc000f8e33ff */
[----:B------:R-:W-:-:S04]  /*3f50*/  IMAD.U32 R3, RZ, RZ, UR7 ;  /* 0x00000007ff037e24 */ /* 0x000fc8000f8e00ff */
[----:B------:R-:W2:Y:S02]  /*3f60*/  REDUX UR4, R3 ;  /* 0x00000000030473c4 */ /* 0x000ea40000000000 */
[----:B------:R3:W-:Y:S01]  /*3f70*/  UTCATOMSWS.AND URZ, UR7 ;  /* 0x0000000700ff79e3 */ /* 0x0007e20008000000 */
[----:B-1----:R-:W-:Y:S01]  /*3f80*/  ISETP.EQ.U32.AND P0, PT, R4, UR5, PT ;  /* 0x0000000504007c0c */ /* 0x002fe2000bf02070 */
[----:B--2---:R-:W-:-:S12]  /*3f90*/  IMAD.U32 R4, RZ, RZ, UR4 ;  /* 0x00000004ff047e24 */ /* 0x004fd8000f8e00ff */
[----:B------:R3:W-:Y:S01]  /*3fa0*/  @P0 ATOMS.AND RZ, [UR6], R4 ;  /* 0x00000004ffff098c */ /* 0x0007e2000a800006 */
[----:B------:R-:W-:Y:S05]  /*3fb0*/  BRA `(.L_x_53) ;  /* 0x0000000000147947 */ /* 0x000fea0003800000 */
.L_x_52:
[----:B------:R-:W-:Y:S02]  /*3fc0*/  MOV R4, 0x3fe0 ;  /* 0x00003fe000047802 */ /* 0x000fe40000000f00 */
[----:B------:R-:W-:Y:S05]  /*3fd0*/  CALL.REL.NOINC `($__internal_0_$__cuda_sm10x_tcgen05_guardrail_trap_col_being_dealloced_not_returned_by_alloc) ;  /* 0x000000a800587944 */ /* 0x000fea0003c00000 */
[----:B------:R-:W-:Y:S05]  /*3fe0*/  BRA `(.L_x_53) ;  /* 0x0000000000087947 */ /* 0x000fea0003800000 */
.L_x_51:
[----:B------:R-:W-:Y:S02]  /*3ff0*/  MOV R4, 0x4010 ;  /* 0x0000401000047802 */ /* 0x000fe40000000f00 */
[----:B------:R-:W-:Y:S05]  /*4000*/  CALL.REL.NOINC `($__internal_2_$__cuda_sm10x_tcgen05_guardrail_trap_unallocated_columns_being_dealloced) ;  /* 0x000000a800647944 */ /* 0x000fea0003c00000 */
.L_x_53:
[----:B------:R-:W-:Y:S01]  /*4010*/  NOP ;  /* 0x0000000000007918 */ /* 0x000fe20000000000 */
[----:B------:R-:W-:Y:S05]  /*4020*/  BRA `(.L_x_54) ;  /* 0x0000000000047947 */ /* 0x000fea0003800000 */
.L_x_9:
[----:B------:R-:W-:Y:S01]  /*4030*/  NOP ;  /* 0x0000000000007918 */ /* 0x000fe20000000000 */
.L_x_54:
[C---:B------:R-:W-:Y:S02]  /*4040*/  ISETP.NE.AND P0, PT, R0.reuse, 0xc, PT ;  /* 0x0000000c0000780c */ /* 0x040fe40003f05270 */
[----:B------:R-:W-:-:S11]  /*4050*/  ISETP.NE.AND P1, PT, R0, 0xd, PT ;  /* 0x0000000d0000780c */ /* 0x000fd60003f25270 */
[----:B------:R-:W-:Y:S05]  /*4060*/  @P0 BRA `(.L_x_55) ;  /* 0x00000000002c0947 */ /* 0x000fea0003800000 */
[----:B------:R-:W1:Y:S01]  /*4070*/  S2UR UR5, SR_CgaCtaId ;  /* 0x00000000000579c3 */ /* 0x000e620000008800 */
[----:B------:R-:W-:Y:S01]  /*4080*/  UMOV UR6, 0x400 ;  /* 0x0000040000067882 */ /* 0x000fe20000000000 */
[----:B------:R-:W-:Y:S01]  /*4090*/  UMOV UR4, 0x20 ;  /* 0x0000002000047882 */ /* 0x000fe20000000000 */
[----:B------:R-:W-:Y:S01]  /*40a0*/  ELECT P2, URZ, PT ;  /* 0x0000000000ff782f */ /* 0x000fe20003840000 */
[----:B-1----:R-:W-:Y:S02]  /*40b0*/  ULEA UR5, UR5, UR6, 0x18 ;  /* 0x0000000605057291 */ /* 0x002fe4000f8ec0ff */
[----:B------:R-:W-:-:S04]  /*40c0*/  UIADD3 UR6, UPT, UPT, -UR4, 0x100000, URZ ;  /* 0x0010000004067890 */ /* 0x000fc8000fffe1ff */
[----:B---3--:R-:W-:Y:S02]  /*40d0*/  USHF.L.U32 UR7, UR6, 0xb, URZ ;  /* 0x0000000b06077899 */ /* 0x008fe400080006ff */
[----:B------:R-:W-:Y:S01]  /*40e0*/  USHF.L.U32 UR6, UR6, 0x1, URZ ;  /* 0x0000000106067899 */ /* 0x000fe200080006ff */
[----:B------:R-:W1:Y:S11]  /*40f0*/  FENCE.VIEW.ASYNC.S ;  /* 0x00000000000073c6 */ /* 0x000e760000000000 */
[----:B-1----:R1:W3:Y:S01]  /*4100*/  SYNCS.EXCH.64 URZ, [UR5+0x180], UR6 ;  /* 0x0001800605ff75b2 */ /* 0x0022e20008000100 */
[----:B------:R-:W-:Y:S01]  /*4110*/  NOP ;  /* 0x0000000000007918 */ /* 0x000fe20000000000 */
.L_x_55:
[----:B------:R-:W-:Y:S01]  /*4120*/  NOP ;  /* 0x0000000000007918 */ /* 0x000fe20000000000 */
[----:B------:R-:W-:Y:S05]  /*4130*/  @P1 BRA `(.L_x_56) ;  /* 0x0000000000f41947 */ /* 0x000fea0003800000 */
[----:B------:R-:W-:-:S08]  /*4140*/  NOP ;  /* 0x0000000000007918 */ /* 0x000fd00000000000 */
[----:B------:R-:W1:-:S00]  /*4150*/  USETMAXREG.DEALLOC.CTAPOOL 0x30 ;  /* 0x00000030000079c8 */ /* 0x000e4000080e0500 */
[----:B------:R-:W2:Y:S01]  /*4160*/  LDCU UR4, c[0x0][0x640] ;  /* 0x0000c800ff0477ac */ /* 0x000ea20008000800 */
[----:B-1----:R-:W1:Y:S01]  /*4170*/  LDCU UR6, c[0x0][0x654] ;  /* 0x0000ca80ff0677ac */ /* 0x002e620008000800 */
[----:B------:R-:W4:Y:S01]  /*4180*/  LDCU.64 UR10, c[0x0][0x620] ;  /* 0x0000c400ff0a77ac */ /* 0x000f220008000a00 */
[----:B--2---:R-:W-:-:S04]  /*4190*/  UIMAD.WIDE.U32 UR4, UR47, UR4, URZ ;  /* 0x000000042f0472a5 */ /* 0x004fc8000f8e00ff */
[----:B---3--:R-:W-:-:S04]  /*41a0*/  UIADD3 UR7, UPT, UPT, -UR5, UR47, URZ ;  /* 0x0000002f05077290 */ /* 0x008fc8000fffe1ff */
[----:B------:R-:W-:-:S04]  /*41b0*/  USHF.R.U32.HI UR7, URZ, UR30, UR7 ;  /* 0x0000001eff077299 */ /* 0x000fc80008011607 */
[----:B------:R-:W-:Y:S01]  /*41c0*/  UIADD3 UR7, UPT, UPT, UR5, UR7, URZ ;  /* 0x0000000705077290 */ /* 0x000fe2000fffe0ff */
[----:B------:R-:W2:Y:S03]  /*41d0*/  LDCU.64 UR4, c[0x0][0x630] ;  /* 0x0000c600ff0477ac */ /* 0x000ea60008000a00 */
[----:B------:R-:W-:-:S04]  /*41e0*/  USHF.R.U32.HI UR7, URZ, UR23, UR7 ;  /* 0x00000017ff077299 */ /* 0x000fc80008011607 */
[----:B-1----:R-:W-:Y:S01]  /*41f0*/  UISETP.GE.AND UP0, UPT, UR7, UR6, UPT ;  /* 0x000000060700728c */ /* 0x002fe2000bf06270 */
[----:B------:R-:W1:Y:S01]  /*4200*/  LDCU UR6, c[0x0][0x63c] ;  /* 0x0000c780ff0677ac */ /* 0x000e620008000800 */
[----:B------:R-:W-:Y:S02]  /*4210*/  UIADD3 UR8, UPT, UPT, -UR7, URZ, URZ ;  /* 0x000000ff07087290 */ /* 0x000fe4000fffe1ff */
[----:B------:R-:W-:-:S07]  /*4220*/  USEL UR9, UR31, UR15, !UP0 ;  /* 0x0000000f1f097287 */ /* 0x000fce000c000000 */
[----:B--2---:R-:W2:Y:S01]  /*4230*/  @UP0 LDCU UR5, c[0x0][0x64c] ;  /* 0x0000c980ff0507ac */ /* 0x004ea20008000800 */
[----:B------:R-:W3:Y:S01]  /*4240*/  @UP0 LDCU UR4, c[0x0][0x648] ;  /* 0x0000c900ff0407ac */ /* 0x000ee20008000800 */
[----:B------:R-:W-:Y:S02]  /*4250*/  ULOP3.LUT UR9, UR9, 0xff, URZ, 0xc0, !UPT ;  /* 0x000000ff09097892 */ /* 0x000fe4000f8ec0ff */
[----:B-1----:R-:W-:Y:S02]  /*4260*/  UIMAD UR6, UR8, UR6, UR47 ;  /* 0x00000006080672a4 */ /* 0x002fe4000f8e022f */
[----:B------:R-:W-:-:S04]  /*4270*/  USEL UR8, UR38, UR22, !UP0 ;  /* 0x0000001626087287 */ /* 0x000fc8000c000000 */
[----:B------:R-:W-:Y:S02]  /*4280*/  ULOP3.LUT UR8, UR8, 0xff, URZ, 0xc0, !UPT ;  /* 0x000000ff08087892 */ /* 0x000fe4000f8ec0ff */
[----:B--2---:R-:W-:-:S04]  /*4290*/  UIMAD.WIDE.U32 UR12, UR6, UR5, URZ ;  /* 0x00000005060c72a5 */ /* 0x004fc8000f8e00ff */
[----:B------:R-:W-:-:S04]  /*42a0*/  UIADD3 UR5, UPT, UPT, UR6, -UR13, URZ ;  /* 0x8000000d06057290 */ /* 0x000fc8000fffe0ff */
[----:B------:R-:W-:Y:S01]  /*42b0*/  USHF.R.U32.HI UR5, URZ, UR8, UR5 ;  /* 0x00000008ff057299 */ /* 0x000fe20008011605 */
[----:B------:R-:W1:Y:S03]  /*42c0*/  LDCU UR8, c[0x0][0x628] ;  /* 0x0000c500ff0877ac */ /* 0x000e660008000800 */
[----:B------:R-:W-:-:S04]  /*42d0*/  UIADD3 UR5, UPT, UPT, UR13, UR5, URZ ;  /* 0x000000050d057290 */ /* 0x000fc8000fffe0ff */
[----:B------:R-:W-:-:S04]  /*42e0*/  USHF.R.U32.HI UR5, URZ, UR9, UR5 ;  /* 0x00000009ff057299 */ /* 0x000fc80008011605 */
[----:B------:R-:W-:-:S04]  /*42f0*/  UIADD3 UR9, UPT, UPT, -UR5, URZ, URZ ;  /* 0x000000ff05097290 */ /* 0x000fc8000fffe1ff */
[----:B---3--:R-:W-:-:S04]  /*4300*/  UIMAD UR4, UR4, UR9, UR6 ;  /* 0x00000009040472a4 */ /* 0x008fc8000f8e0206 */
[----:B----4-:R-:W-:-:S04]  /*4310*/  UIMAD UR10, UR7, UR10, UR4 ;  /* 0x0000000a070a72a4 */ /* 0x010fc8000f8e0204 */
[----:B-1----:R-:W-:-:S03]  /*4320*/  UIMAD.WIDE.U32 UR6, UR10, UR8, URZ ;  /* 0x000000080a0672a5 */ /* 0x002fc6000f8e00ff */
[----:B------:R-:W1:Y:S01]  /*4330*/  LDCU UR4, c[0x0][0x60c] ;  /* 0x0000c180ff0477ac */ /* 0x000e620008000800 */
[----:B------:R-:W-:-:S04]  /*4340*/  UIADD3 UR6, UPT, UPT, UR10, -UR7, URZ ;  /* 0x800000070a067290 */ /* 0x000fc8000fffe0ff */
[----:B------:R-:W-:-:S04]  /*4350*/  USHF.R.U32.HI UR6, URZ, UR46, UR6 ;  /* 0x0000002eff067299 */ /* 0x000fc80008011606 */
[----:B------:R-:W-:-:S04]  /*4360*/  UIADD3 UR6, UPT, UPT, UR7, UR6, URZ ;  /* 0x0000000607067290 */ /* 0x000fc8000fffe0ff */
[----:B------:R-:W-:Y:S02]  /*4370*/  USHF.R.U32.HI UR12, URZ, UR39, UR6 ;  /* 0x00000027ff0c7299 */ /* 0x000fe40008011606 */
[----:B-1----:R-:W-:Y:S02]  /*4380*/  UISETP.GE.AND UP0, UPT, UR47, UR4, UPT ;  /* 0x000000042f00728c */ /* 0x002fe4000bf06270 */
[----:B------:R-:W-:-:S04]  /*4390*/  UIADD3 UR6, UPT, UPT, -UR12, URZ, URZ ;  /* 0x000000ff0c067290 */ /* 0x000fc8000fffe1ff */
[----:B------:R-:W-:-:S03]  /*43a0*/  UIMAD UR11, UR6, UR11, UR10 ;  /* 0x0000000b060b72a4 */ /* 0x000fc6000f8e020a */
[----:B------:R-:W-:Y:S09]  /*43b0*/  BRA.U UP0, `(.L_x_56) ;  /* 0x0000000100547547 */ /* 0x000ff2000b800000 */
[----:B------:R-:W1:Y:S01]  /*43c0*/  S2UR UR4, SR_CgaCtaId ;  /* 0x00000000000479c3 */ /* 0x000e620000008800 */
[----:B------:R-:W-:Y:S01]  /*43d0*/  UMOV UR6, 0x400 ;  /* 0x0000040000067882 */ /* 0x000fe20000000000 */
[----:B------:R-:W2:Y:S01]  /*43e0*/  LDCU UR10, c[0x0][0x614] ;  /* 0x0000c280ff0a77ac */ /* 0x000ea20008000800 */
[----:B------:R-:W-:Y:S01]  /*43f0*/  ULOP3.LUT UR5, URZ, UR5, URZ, 0x33, !UPT ;  /* 0x00000005ff057292 */ /* 0x000fe2000f8e33ff */
[----:B------:R-:W-:-:S03]  /*4400*/  UMOV UR9, URZ ;  /* 0x000000ff00097c82 */ /* 0x000fc60008000000 */
[----:B--2---:R-:W-:Y:S02]  /*4410*/  UIADD3 UR10, UPT, UPT, UR5, UR10, URZ ;  /* 0x0000000a050a7290 */ /* 0x004fe4000fffe0ff */
[----:B-1----:R-:W-:Y:S01]  /*4420*/  ULEA UR4, UR4, UR6, 0x18 ;  /* 0x0000000604047291 */ /* 0x002fe2000f8ec0ff */
[----:B------:R-:W1:Y:S01]  /*4430*/  LDCU.64 UR6, c[0x0][0x348] ;  /* 0x00006900ff0677ac */ /* 0x000e620008000a00 */
[----:B------:R-:W-:Y:S02]  /*4440*/  ULEA UR10, UR10, UR48, 0x1 ;  /* 0x000000300a0a7291 */ /* 0x000fe4000f8e08ff */
[----:B------:R-:W-:-:S05]  /*4450*/  UIADD3 UR8, UPT, UPT, UR4, 0x800, URZ ;  /* 0x0000080004087890 */ /* 0x000fca000fffe0ff */
[----:B------:R-:W2:Y:S01]  /*4460*/  SYNCS.PHASECHK.TRANS64.TRYWAIT P1, [UR4+0x150], RZ ;  /* 0x000150ffff0075a7 */ /* 0x000ea20008021104 */
[----:B------:R-:W-:Y:S02]  /*4470*/  USHF.L.U32 UR10, UR10, 0x7, URZ ;  /* 0x000000070a0a7899 */ /* 0x000fe400080006ff */
[----:B-1----:R-:W-:-:S04]  /*4480*/  UIADD3 UR6, UP0, UPT, UR6, 0x200, URZ ;  /* 0x0000020006067890 */ /* 0x002fc8000ff1e0ff */
[----:B------:R-:W-:Y:S01]  /*4490*/  UIADD3.X UR7, UPT, UPT, URZ, UR7, URZ, UP0, !UPT ;  /* 0x00000007ff077290 */ /* 0x000fe200087fe4ff */
[----:B--2---:R-:W-:Y:S11]  /*44a0*/  @!P1 BRA `(.L_x_57) ;  /* 0x0000009c00e89947 */ /* 0x004ff60003800000 */
.L_x_126:
[----:B------:R2:W-:Y:S01]  /*44b0*/  UTMASTG.4D [UR8], [UR6], desc[URZ] ;  /* 0x0000ff08060073b5 */ /* 0x0005e20008019000 */
[----:B-1---5:R-:W-:Y:S01]  /*44c0*/  HFMA2 R3, -RZ, RZ, 0, 5.9604644775390625e-08 ;  /* 0x00000001ff037431 */ /* 0x022fe200000001ff */
[----:B------:R0:W-:Y:S01]  /*44d0*/  UTMACMDFLUSH ;  /* 0x00000000000079b7 */ /* 0x0001e20000000000 */
[----:B------:R-:W-:-:S04]  /*44e0*/  DEPBAR.LE SB0, 0x0 ;  /* 0x000080000000791a */ /* 0x000fc80000000000 */
[----:B------:R2:W-:Y:S01]  /*44f0*/  SYNCS.ARRIVE.TRANS64.ART0 RZ, [UR4+0x158], R3 ;  /* 0x00015803ffff79a7 */ /* 0x0005e20008500004 */
[----:B------:R-:W-:Y:S01]  /*4500*/  NOP ;  /* 0x0000000000007918 */ /* 0x000fe20000000000 */
.L_x_56:
[----:B------:R-:W-:-:S13]  /*4510*/  ISETP.GT.AND P1, PT, R0, 0x3, PT ;  /* 0x000000030000780c */ /* 0x000fda0003f24270 */
[----:B------:R-:W-:Y:S05]  /*4520*/  @P1 BRA `(.L_x_58) ;  /* 0x0000007400bc1947 */ /* 0x000fea0003800000 */
[----:B------:R-:W-:Y:S01]  /*4530*/  NOP ;  /* 0x0000000000007918 */ /* 0x000fe20000000000 */
.L_x_59:
[----:B------:R-:W-:-:S08]  /*4540*/  NOP ;  /* 0x0000000000007918 */ /* 0x000fd00000000000 */
[----:B------:R-:W1:Y:S02]  /*4550*/  USETMAXREG.TRY_ALLOC.CTAPOOL UP0, 0xc0 ;  /* 0x000000c0000079c8 */ /* 0x000e640008000600 */
[----:B-1----:R-:W-:Y:S05]  /*4560*/  BRA.U !UP0, `(.L_x_59) ;  /* 0xfffffffd08f47547 */ /* 0x002fea000b83ffff */
[----:B------:R-:W1:Y:S01]  /*4570*/  LDCU UR4, c[0x0][0x60c] ;  /* 0x0000c180ff0477ac */ /* 0x000e620008000800 */
[----:B------:R-:W-:Y:S01]  /*4580*/  MOV R134, 0x1 ;  /* 0x0000000100867802 */ /* 0x000fe20000000f00 */
[----:B-1----:R-:W-:Y:S01]  /*4590*/  UISETP.GE.AND UP0, UPT, UR47, UR4, UPT ;  /* 0x000000042f00728c */ /* 0x002fe2000bf06270 */
[----:B---3--:R-:W-:Y:S08]  /*45a0*/  BAR.SYNC.DEFER_BLOCKING 0x2, 0x120 ;  /* 0x0084800000007b1d */ /* 0x008ff00000010000 */
[----:B------:R-:W-:Y:S05]  /*45b0*/  BRA.U UP0, `(.L_x_60) ;  /* 0x0000007500787547 */ /* 0x000fea000b800000 */
[----:B------:R-:W1:Y:S01]  /*45c0*/  S2UR UR4, SR_CgaCtaId ;  /* 0x00000000000479c3 */ /* 0x000e620000008800 */
[----:B------:R-:W-:Y:S01]  /*45d0*/  UMOV UR5, 0x400 ;  /* 0x0000040000057882 */ /* 0x000fe20000000000 */
[----:B--2-45:R-:W-:Y:S01]  /*45e0*/  HFMA2 R3, -RZ, RZ, -0.0 , 0 ;  /* 0x80000000ff037431 */ /* 0x034fe200000001ff */
[----:B------:R-:W2:Y:S01]  /*45f0*/  LDCU UR6, c[0x0][0x640] ;  /* 0x0000c800ff0677ac */ /* 0x000ea20008000800 */
[----:B------:R-:W3:Y:S01]  /*4600*/  LDCU UR8, c[0x0][0x634] ;  /* 0x0000c680ff0877ac */ /* 0x000ee20008000800 */
[----:B--2---:R-:W-:Y:S02]  /*4610*/  UIMAD.WIDE.U32 UR6, UR47, UR6, URZ ;  /* 0x000000062f0672a5 */ /* 0x004fe4000f8e00ff */
[----:B-1----:R-:W-:Y:S01]  /*4620*/  ULEA UR4, UR4, UR5, 0x18 ;  /* 0x0000000504047291 */ /* 0x002fe2000f8ec0ff */
[----:B------:R-:W1:Y:S01]  /*4630*/  LDCU UR5, c[0x0][0x654] ;  /* 0x0000ca80ff0577ac */ /* 0x000e620008000800 */
[----:B------:R-:W-:-:S07]  /*4640*/  UIADD3 UR6, UPT, UPT, -UR7, UR47, URZ ;  /* 0x0000002f07067290 */ /* 0x000fce000fffe1ff */
[----:B------:R-:W2:Y:S01]  /*4650*/  SYNCS.PHASECHK.TRANS64.TRYWAIT P0, [UR4+0x148], R3 ;  /* 0x00014803ff0075a7 */ /* 0x000ea20008001104 */
[----:B------:R-:W-:-:S04]  /*4660*/  USHF.R.U32.HI UR6, URZ, UR30, UR6 ;  /* 0x0000001eff067299 */ /* 0x000fc80008011606 */
[----:B------:R-:W-:-:S04]  /*4670*/  UIADD3 UR6, UPT, UPT, UR7, UR6, URZ ;  /* 0x0000000607067290 */ /* 0x000fc8000fffe0ff */
[----:B------:R-:W-:-:S04]  /*4680*/  USHF.R.U32.HI UR6, URZ, UR23, UR6 ;  /* 0x00000017ff067299 */ /* 0x000fc80008011606 */
[----:B-1----:R-:W-:Y:S01]  /*4690*/  UISETP.GE.AND UP0, UPT, UR6, UR5, UPT ;  /* 0x000000050600728c */ /* 0x002fe2000bf06270 */
[----:B------:R-:W1:Y:S10]  /*46a0*/  LDCU UR5, c[0x0][0x63c] ;  /* 0x0000c780ff0577ac */ /* 0x000e740008000800 */
[----:B---3--:R-:W3:Y:S02]  /*46b0*/  @UP0 LDCU UR8, c[0x0][0x64c] ;  /* 0x0000c980ff0807ac */ /* 0x008ee40008000800 */
[----:B-123--:R-:W-:Y:S05]  /*46c0*/  @!P0 BRA `(.L_x_61) ;  /* 0x0000009c00788947 */ /* 0x00efea0003800000 */
.L_x_128:
[----:B------:R-:W2:Y:S01]  /*46d0*/  SYNCS.PHASECHK.TRANS64.TRYWAIT P2, [UR4+0x110], RZ ;  /* 0x000110ffff0075a7 */ /* 0x000ea20008041104 */
[----:B------:R-:W-:Y:S01]  /*46e0*/  UIADD3 UR6, UPT, UPT, -UR6, URZ, URZ ;  /* 0x000000ff06067290 */ /* 0x000fe2000fffe1ff */
[----:B------:R-:W-:Y:S01]  /*46f0*/  IMAD.U32 R85, R2, 0x10000, RZ ;  /* 0x0001000002557824 */ /* 0x000fe200078e00ff */
[----:B------:R-:W-:Y:S02]  /*4700*/  USEL UR7, UR31, UR15, !UP0 ;  /* 0x0000000f1f077287 */ /* 0x000fe4000c000000 */
[----:B------:R-:W-:Y:S02]  /*4710*/  UIMAD UR6, UR6, UR5, UR47 ;  /* 0x00000005060672a4 */ /* 0x000fe4000f8e022f */
[----:B------:R-:W-:Y:S01]  /*4720*/  USEL UR5, UR38, UR22, !UP0 ;  /* 0x0000001626057287 */ /* 0x000fe2000c000000 */
[----:B------:R-:W-:Y:S01]  /*4730*/  LOP3.LUT R85, R85, 0x600000, RZ, 0xc0, !PT ;  /* 0x0060000055557812 */ /* 0x000fe200078ec0ff */
[----:B------:R-:W-:Y:S02]  /*4740*/  UIMAD.WIDE.U32 UR8, UR6, UR8, URZ ;  /* 0x00000008060872a5 */ /* 0x000fe4000f8e00ff */
[----:B------:R-:W-:-:S02]  /*4750*/  ULOP3.LUT UR5, UR5, 0xff, URZ, 0xc0, !UPT ;  /* 0x000000ff05057892 */ /* 0x000fc4000f8ec0ff */
[----:B------:R-:W-:Y:S02]  /*4760*/  UIADD3 UR6, UPT, UPT, UR6, -UR9, URZ ;  /* 0x8000000906067290 */ /* 0x000fe4000fffe0ff */
[----:B------:R-:W-:Y:S01]  /*4770*/  ULOP3.LUT UR7, UR7, 0xff, URZ, 0xc0, !UPT ;  /* 0x000000ff07077892 */ /* 0x000fe2000f8ec0ff */
[----:B------:R-:W3:Y:S01]  /*4780*/  LDC R161, c[0x0][0x38c] ;  /* 0x0000e300ffa17b82 */ /* 0x000ee20000000800 */
[----:B------:R-:W-:Y:S02]  /*4790*/  USHF.R.U32.HI UR5, URZ, UR5, UR6 ;  /* 0x00000005ff057299 */ /* 0x000fe40008011606 */
[----:B------:R-:W-:Y:S01]  /*47a0*/  USHF.L.U32 UR47, UR47, 0x7, URZ ;  /* 0x000000072f2f7899 */ /* 0x000fe200080006ff */
[----:B------:R-:W-:Y:S01]  /*47b0*/  R2UR UR6, R85 ;  /* 0x00000000550672ca */ /* 0x000fe200000e0000 */
[----:B------:R-:W-:-:S03]  /*47c0*/  UIADD3 UR5, UPT, UPT, UR9, UR5, URZ ;  /* 0x0000000509057290 */ /* 0x000fc6000fffe0ff */
[----:B------:R-:W4:Y:S01]  /*47d0*/  LDC R4, c[0x0][0x614] ;  /* 0x00018500ff047b82 */ /* 0x000f220000000800 */
[----:B------:R-:W-:Y:S01]  /*47e0*/  USHF.R.U32.HI UR5, URZ, UR7, UR5 ;  /* 0x00000007ff057299 */ /* 0x000fe20008011605 */
[----:B------:R-:W-:-:S06]  /*47f0*/  IMAD.U32 R162, RZ, RZ, UR47 ;  /* 0x0000002fffa27e24 */ /* 0x000fcc000f8e00ff */
[----:B-1----:R-:W1:Y:S01]  /*4800*/  LDC R3, c[0x0][0x380] ;  /* 0x0000e000ff037b82 */ /* 0x002e620000000800 */
[----:B---3--:R-:W-:Y:S01]  /*4810*/  IMAD.MOV R6, RZ, RZ, -R161 ;  /* 0x000000ffff067224 */ /* 0x008fe200078e0aa1 */
[C---:B------:R-:W-:Y:S01]  /*4820*/  ISETP.GT.AND P0, PT, R161.reuse, RZ, PT ;  /* 0x000000ffa100720c */ /* 0x040fe20003f04270 */
[----:B------:R-:W-:-:S03]  /*4830*/  VIADD R10, R161, 0xffffffff ;  /* 0xffffffffa10a7836 */ /* 0x000fc60000000000 */
[----:B------:R-:W-:Y:S01]  /*4840*/  SHF.R.S32.HI R6, RZ, 0x1f, R6 ;  /* 0x0000001fff067819 */ /* 0x000fe20000011406 */
[----:B----4-:R-:W-:-:S03]  /*4850*/  VIADD R5, R4, -UR5 ;  /* 0x8000000504057c36 */ /* 0x010fc60008000000 */
[----:B------:R-:W-:Y:S01]  /*4860*/  LEA.HI R113, R6, -R161, RZ, 0x7 ;  /* 0x800000a106717211 */ /* 0x000fe200078f38ff */
[----:B------:R-:W-:-:S03]  /*4870*/  ULOP3.LUT UR5, URZ, UR5, URZ, 0x33, !UPT ;  /* 0x00000005ff057292 */ /* 0x000fc6000f8e33ff */
[----:B------:R-:W-:Y:S01]  /*4880*/  SHF.R.S32.HI R113, RZ, 0x7, R113 ;  /* 0x00000007ff717819 */ /* 0x000fe20000011471 */
[----:B-1----:R-:W-:-:S04]  /*4890*/  IMAD.IADD R160, R161, 0x1, -R3 ;  /* 0x00000001a1a07824 */ /* 0x002fc800078e0a03 */
[----:B------:R-:W-:Y:S02]  /*48a0*/  IMAD.MOV R113, RZ, RZ, -R113 ;  /* 0x000000ffff717224 */ /* 0x000fe400078e0a71 */
[----:B------:R-:W-:Y:S01]  /*48b0*/  IMAD R160, R5, 0x80, R160 ;  /* 0x0000008005a07824 */ /* 0x000fe200078e02a0 */
[----:B------:R-:W-:-:S03]  /*48c0*/  SHF.R.S32.HI R5, RZ, 0x1f, R10 ;  /* 0x0000001fff057819 */ /* 0x000fc6000001140a */
[----:B------:R-:W-:Y:S01]  /*48d0*/  IMAD.MOV R9, RZ, RZ, -R160 ;  /* 0x000000ffff097224 */ /* 0x000fe200078e0aa0 */
[C---:B------:R-:W-:Y:S01]  /*48e0*/  ISETP.GT.AND P1, PT, R160.reuse, RZ, PT ;  /* 0x000000ffa000720c */ /* 0x040fe20003f24270 */
[----:B------:R-:W-:Y:S01]  /*48f0*/  VIADD R8, R160, 0xffffffff ;  /* 0xffffffffa0087836 */ /* 0x000fe20000000000 */
[----:B------:R-:W-:Y:S02]  /*4900*/  LEA.HI R5, R5, R10, RZ, 0x7 ;  /* 0x0000000a05057211 */ /* 0x000fe400078f38ff */
[----:B------:R-:W-:Y:S02]  /*4910*/  SHF.R.S32.HI R9, RZ, 0x1f, R9 ;  /* 0x0000001fff097819 */ /* 0x000fe40000011409 */
[----:B------:R-:W-:Y:S02]  /*4920*/  SHF.R.S32.HI R7, RZ, 0x1f, R8 ;  /* 0x0000001fff077819 */ /* 0x000fe40000011408 */
[----:B------:R-:W-:Y:S01]  /*4930*/  LEA.HI R6, R9, -R160, RZ, 0x7 ;  /* 0x800000a009067211 */ /* 0x000fe200078f38ff */
[----:B------:R-:W-:Y:S01]  /*4940*/  IMAD.MOV.U32 R9, RZ, RZ, 0x1 ;  /* 0x00000001ff097424 */ /* 0x000fe200078e00ff */
[----:B------:R-:W-:Y:S01]  /*4950*/  LEA.HI R7, R7, R8, RZ, 0x7 ;  /* 0x0000000807077211 */ /* 0x000fe200078f38ff */
[----:B------:R-:W-:Y:S01]  /*4960*/  IMAD.MOV.U32 R8, RZ, RZ, 0x0 ;  /* 0x00000000ff087424 */ /* 0x000fe200078e00ff */
[----:B------:R-:W-:-:S02]  /*4970*/  SHF.R.S32.HI R6, RZ, 0x7, R6 ;  /* 0x00000007ff067819 */ /* 0x000fc40000011406 */
[----:B------:R-:W-:Y:S01]  /*4980*/  LEA.HI.SX32 R10, R7, 0x1, 0x19 ;  /* 0x00000001070a7811 */ /* 0x000fe200078fcaff */
[----:B------:R-:W-:Y:S01]  /*4990*/  @P0 IMAD.HI R113, R5, 0x2000000, R8 ;  /* 0x0200000005710827 */ /* 0x000fe200078e0208 */
[----:B------:R-:W-:-:S03]  /*49a0*/  LOP3.LUT R5, R2, 0x7f, RZ, 0xc0, !PT ;  /* 0x0000007f02057812 */ /* 0x000fc600078ec0ff */
[----:B------:R-:W-:Y:S01]  /*49b0*/  IMAD.MOV R6, RZ, RZ, -R6 ;  /* 0x000000ffff067224 */ /* 0x000fe200078e0a06 */
[----:B------:R-:W-:Y:S01]  /*49c0*/  LOP3.LUT R162, R5, 0x80, R162, 0xf8, !PT ;  /* 0x0000008005a27812 */ /* 0x000fe200078ef8a2 */
[----:B------:R-:W-:Y:S02]  /*49d0*/  VIADD R5, R4, UR5 ;  /* 0x0000000504057c36 */ /* 0x000fe40008000000 */
[----:B------:R-:W-:Y:S02]  /*49e0*/  @!P1 IMAD.MOV.U32 R10, RZ, RZ, R6 ;  /* 0x000000ffff0a9224 */ /* 0x000fe400078e0006 */
[----:B------:R-:W-:-:S03]  /*49f0*/  IMAD R162, R5, 0x100, R162 ;  /* 0x0000010005a27824 */ /* 0x000fc600078e02a2 */
[----:B------:R-:W-:-:S05]  /*4a00*/  VIMNMX R113, PT, PT, R10, R113, PT ;  /* 0x000000710a717248 */ /* 0x000fca0003fe0100 */
[----:B------:R-:W-:-:S05]  /*4a10*/  VIADD R84, R113, 0xffffffff ;  /* 0xffffffff71547836 */ /* 0x000fca0000000000 */
[----:B------:R-:W-:-:S05]  /*4a20*/  VIMNMX R36, PT, PT, RZ, R84, !PT ;  /* 0x00000054ff247248 */ /* 0x000fca0007fe0100 */
[----:B------:R-:W-:Y:S01]  /*4a30*/  IMAD R36, R36, -0x80, R161 ;  /* 0xffffff8024247824 */ /* 0x000fe200078e02a1 */
[----:B--2---:R-:W-:Y:S06]  /*4a40*/  @!P2 BRA `(.L_x_62) ;  /* 0x0000009800b8a947 */ /* 0x004fec0003800000 */
.L_x_130:
[----:B------:R-:W-:Y:S01]  /*4a50*/  IADD3 R3, PT, PT, R36, -R3, R162 ;  /* 0x8000000324037210 */ /* 0x000fe20007ffe0a2 */
[----:B-1----:R-:W1:Y:S01]  /*4a60*/  LDTM.x32 R4, tmem[UR6] ;  /* 0x00000006000479ee */ /* 0x002e6200082c0000 */
[----:B------:R-:W-:Y:S01]  /*4a70*/  LOP3.LUT R86, R85, 0x20, RZ, 0xfc, !PT ;  /* 0x0000002055567812 */ /* 0x000fe200078efcff */
[----:B------:R-:W2:Y:S01]  /*4a80*/  LDC R164, c[0x0][0x600] ;  /* 0x00018000ffa47b82 */ /* 0x000ea20000000800 */
[----:B------:R-:W-:Y:S01]  /*4a90*/  VIADDMNMX R3, R3, 0x1, R36, PT ;  /* 0x0000000103037846 */ /* 0x000fe20003800124 */
[----:B------:R-:W-:Y:S01]  /*4aa0*/  UIADD3 UR9, UPT, UPT, UR4, 0x118, URZ ;  /* 0x0000011804097890 */ /* 0x000fe2000fffe0ff */
[----:B------:R-:W-:Y:S01]  /*4ab0*/  R2UR UR5, R86 ;  /* 0x00000000560572ca */ /* 0x000fe200000e0000 */
[----:B------:R-:W-:Y:S01]  /*4ac0*/  VIADD R160, R160, 0xffffff80 ;  /* 0xffffff80a0a07836 */ /* 0x000fe20000000000 */
[C---:B------:R-:W-:Y:S01]  /*4ad0*/  LOP3.LUT R87, R85.reuse, 0x40, RZ, 0xfc, !PT ;  /* 0x0000004055577812 */ /* 0x040fe200078efcff */
[----:B------:R-:W-:Y:S01]  /*4ae0*/  IMAD.MOV R138, RZ, RZ, -R3 ;  /* 0x000000ffff8a7224 */ /* 0x000fe200078e0a03 */
[----:B------:R-:W-:Y:S01]  /*4af0*/  LOP3.LUT R112, R85, 0x60, RZ, 0xfc, !PT ;  /* 0x0000006055707812 */ /* 0x000fe200078efcff */
[----:B------:R-:W-:Y:S01]  /*4b00*/  IMAD.MOV.U32 R3, RZ, RZ, -0x1 ;  /* 0xffffffffff037424 */ /* 0x000fe200078e00ff */
[----:B------:R-:W-:-:S02]  /*4b10*/  UPRMT UR9, UR14, 0x654, UR9 ;  /* 0x000006540e097896 */ /* 0x000fc40008000009 */
[----:B------:R-:W-:-:S04]  /*4b20*/  VIADDMNMX R36, R138, 0x20, RZ, !PT ;  /* 0x000000208a247846 */ /* 0x000fc800078001ff */
[----:B------:R-:W-:Y:S01]  /*4b30*/  SHF.R.U32.HI R36, RZ, R36, R3 ;  /* 0x00000024ff247219 */ /* 0x000fe20000011603 */
[----:B------:R-:W3:Y:S01]  /*4b40*/  LDTM.x32 R52, tmem[UR5] ;  /* 0x00000005003479ee */ /* 0x000ee200082c0000 */
[----:B------:R-:W-:Y:S02]  /*4b50*/  R2UR UR5, R87 ;  /* 0x00000000570572ca */ /* 0x000fe400000e0000 */
[----:B------:R-:W-:-:S05]  /*4b60*/  R2P PR, R36, 0x7e ;  /* 0x0000007e24007804 */ /* 0x000fca0000000000 */
[----:B-1----:R-:W-:Y:S02]  /*4b70*/  SEL R99, R5, 0xff800000, P1 ;  /* 0xff80000005637807 */ /* 0x002fe40000800000 */
[----:B------:R-:W-:Y:S02]  /*4b80*/  SEL R88, R6, 0xff800000, P2 ;  /* 0xff80000006587807 */ /* 0x000fe40001000000 */
[----:B------:R-:W-:Y:S02]  /*4b90*/  SEL R89, R7, 0xff800000, P3 ;  /* 0xff80000007597807 */ /* 0x000fe40001800000 */
[----:B------:R-:W-:Y:S02]  /*4ba0*/  SEL R90, R8, 0xff800000, P4 ;  /* 0xff800000085a7807 */ /* 0x000fe40002000000 */
[----:B------:R-:W-:Y:S02]  /*4bb0*/  SEL R91, R9, 0xff800000, P5 ;  /* 0xff800000095b7807 */ /* 0x000fe40002800000 */
[----:B------:R-:W-:-:S02]  /*4bc0*/  SEL R102, R10, 0xff800000, P6 ;  /* 0xff8000000a667807 */ /* 0x000fc40003000000 */
[C---:B------:R-:W-:Y:S02]  /*4bd0*/  R2P PR, R36.reuse.B1, 0x7f ;  /* 0x0000007f24007804 */ /* 0x040fe40000001000 */
[----:B------:R-:W-:Y:S02]  /*4be0*/  LOP3.LUT R5, R36, 0x1, RZ, 0xc0, !PT ;  /* 0x0000000124057812 */ /* 0x000fe400078ec0ff */
[----:B------:R-:W-:Y:S02]  /*4bf0*/  VIADDMNMX R6, R138, 0x60, RZ, !PT ;  /* 0x000000608a067846 */ /* 0x000fe400078001ff */
[----:B------:R-:W-:Y:S02]  /*4c00*/  SEL R92, R12, 0xff800000, P0 ;  /* 0xff8000000c5c7807 */ /* 0x000fe40000000000 */
[----:B------:R-:W-:Y:S02]  /*4c10*/  SEL R93, R13, 0xff800000, P1 ;  /* 0xff8000000d5d7807 */ /* 0x000fe40000800000 */
[----:B------:R-:W-:-:S02]  /*4c20*/  SEL R94, R14, 0xff800000, P2 ;  /* 0xff8000000e5e7807 */ /* 0x000fc40001000000 */
[----:B------:R-:W-:Y:S02]  /*4c30*/  SEL R95, R15, 0xff800000, P3 ;  /* 0xff8000000f5f7807 */ /* 0x000fe40001800000 */
[----:B------:R-:W-:Y:S02]  /*4c40*/  SEL R96, R16, 0xff800000, P4 ;  /* 0xff80000010607807 */ /* 0x000fe40002000000 */
[----:B------:R-:W-:Y:S02]  /*4c50*/  SEL R97, R17, 0xff800000, P5 ;  /* 0xff80000011617807 */ /* 0x000fe40002800000 */
[----:B------:R-:W-:Y:S02]  /*4c60*/  SEL R108, R18, 0xff800000, P6 ;  /* 0xff800000126c7807 */ /* 0x000fe40003000000 */
[----:B------:R-:W-:Y:S02]  /*4c70*/  R2P PR, R36.B2, 0x7f ;  /* 0x0000007f24007804 */ /* 0x000fe40000002000 */
[----:B------:R-:W-:-:S03]  /*4c80*/  SHF.R.U32.HI R139, RZ, R6, R3 ;  /* 0x00000006ff8b7219 */ /* 0x000fc60000011603 */
[----:B------:R-:W-:Y:S02]  /*4c90*/  SEL R100, R20, 0xff800000, P0 ;  /* 0xff80000014647807 */ /* 0x000fe40000000000 */
[----:B------:R-:W-:Y:S02]  /*4ca0*/  SEL R101, R21, 0xff800000, P1 ;  /* 0xff80000015657807 */ /* 0x000fe40000800000 */
[----:B------:R-:W-:Y:S02]  /*4cb0*/  SEL R104, R22, 0xff800000, P2 ;  /* 0xff80000016687807 */ /* 0x000fe40001000000 */
[----:B------:R-:W-:Y:S02]  /*4cc0*/  SEL R105, R23, 0xff800000, P3 ;  /* 0xff80000017697807 */ /* 0x000fe40001800000 */
[----:B------:R-:W-:Y:S02]  /*4cd0*/  SEL R106, R24, 0xff800000, P4 ;  /* 0xff800000186a7807 */ /* 0x000fe40002000000 */
[----:B------:R-:W-:-:S02]  /*4ce0*/  SEL R107, R25, 0xff800000, P5 ;  /* 0xff800000196b7807 */ /* 0x000fc40002800000 */
[----:B------:R-:W-:Y:S02]  /*4cf0*/  SEL R114, R26, 0xff800000, P6 ;  /* 0xff8000001a727807 */ /* 0x000fe40003000000 */
[----:B------:R-:W-:-:S05]  /*4d00*/  R2P PR, R36.B3, 0x7f ;  /* 0x0000007f24007804 */ /* 0x000fca0000003000 */
[----:B------:R-:W-:Y:S02]  /*4d10*/  SEL R110, R28, 0xff800000, P0 ;  /* 0xff8000001c6e7807 */ /* 0x000fe40000000000 */
[----:B------:R-:W-:Y:S02]  /*4d20*/  ISETP.NE.U32.AND P0, PT, R5, 0x1, PT ;  /* 0x000000010500780c */ /* 0x000fe40003f05070 */
[----:B------:R-:W-:Y:S02]  /*4d30*/  SEL R111, R29, 0xff800000, P1 ;  /* 0xff8000001d6f7807 */ /* 0x000fe40000800000 */
[----:B------:R-:W-:Y:S02]  /*4d40*/  LOP3.LUT P1, RZ, R36, 0x80, RZ, 0xc0, !PT ;  /* 0x0000008024ff7812 */ /* 0x000fe4000782c0ff */
[----:B------:R-:W-:Y:S02]  /*4d50*/  SEL R98, R4, 0xff800000, !P0 ;  /* 0xff80000004627807 */ /* 0x000fe40004000000 */
[----:B------:R-:W-:-:S02]  /*4d60*/  LOP3.LUT P0, RZ, R36, 0x8000, RZ, 0xc0, !PT ;  /* 0x0000800024ff7812 */ /* 0x000fc4000780c0ff */
[----:B------:R-:W-:Y:S02]  /*4d70*/  VIADDMNMX R4, R138, 0x40, RZ, !PT ;  /* 0x000000408a047846 */ /* 0x000fe400078001ff */
[----:B------:R-:W-:Y:S02]  /*4d80*/  SEL R103, R11, 0xff800000, P1 ;  /* 0xff8000000b677807 */ /* 0x000fe40000800000 */
[C---:B------:R-:W-:Y:S02]  /*4d90*/  LOP3.LUT P1, RZ, R36.reuse, 0x800000, RZ, 0xc0, !PT ;  /* 0x0080000024ff7812 */ /* 0x040fe4000782c0ff */
[----:B------:R-:W-:Y:S02]  /*4da0*/  SEL R109, R19, 0xff800000, P0 ;  /* 0xff800000136d7807 */ /* 0x000fe40000000000 */
[----:B------:R-:W-:Y:S02]  /*4db0*/  ISETP.GT.AND P0, PT, R36, -0x1, PT ;  /* 0xffffffff2400780c */ /* 0x000fe40003f04270 */
[----:B------:R-:W-:-:S02]  /*4dc0*/  SHF.R.U32.HI R4, RZ, R4, R3 ;  /* 0x00000004ff047219 */ /* 0x000fc40000011603 */
[----:B------:R-:W-:Y:S02]  /*4dd0*/  SEL R115, R27, 0xff800000, P1 ;  /* 0xff8000001b737807 */ /* 0x000fe40000800000 */
[----:B------:R-:W-:Y:S02]  /*4de0*/  SEL R116, R30, 0xff800000, P2 ;  /* 0xff8000001e747807 */ /* 0x000fe40001000000 */
[----:B------:R-:W-:Y:S02]  /*4df0*/  SEL R117, R31, 0xff800000, P3 ;  /* 0xff8000001f757807 */ /* 0x000fe40001800000 */
[----:B------:R-:W-:Y:S02]  /*4e00*/  SEL R118, R32, 0xff800000, P4 ;  /* 0xff80000020767807 */ /* 0x000fe40002000000 */
[----:B------:R-:W-:Y:S02]  /*4e10*/  SEL R119, R33, 0xff800000, P5 ;  /* 0xff80000021777807 */ /* 0x000fe40002800000 */
[----:B------:R-:W-:-:S02]  /*4e20*/  SEL R120, R34, 0xff800000, P6 ;  /* 0xff80000022787807 */ /* 0x000fc40003000000 */
[----:B------:R-:W-:Y:S02]  /*4e30*/  R2P PR, R4, 0x7e ;  /* 0x0000007e04007804 */ /* 0x000fe40000000000 */
[----:B------:R-:W-:Y:S02]  /*4e40*/  SEL R121, R35, 0xff800000, !P0 ;  /* 0xff80000023797807 */ /* 0x000fe40004000000 */
[----:B------:R-:W1:Y:S01]  /*4e50*/  LDTM.x32 R20, tmem[UR5] ;  /* 0x00000005001479ee */ /* 0x000e6200082c0000 */
[----:B---3--:R-:W-:Y:S02]  /*4e60*/  SEL R53, R53, 0xff800000, P1 ;  /* 0xff80000035357807 */ /* 0x008fe40000800000 */
[----:B------:R-:W-:Y:S02]  /*4e70*/  SEL R54, R54, 0xff800000, P2 ;  /* 0xff80000036367807 */ /* 0x000fe40001000000 */
[----:B------:R-:W-:Y:S02]  /*4e80*/  SEL R55, R55, 0xff800000, P3 ;  /* 0xff80000037377807 */ /* 0x000fe40001800000 */
[----:B------:R-:W-:-:S02]  /*4e90*/  SEL R56, R56, 0xff800000, P4 ;  /* 0xff80000038387807 */ /* 0x000fc40002000000 */
[----:B------:R-:W-:Y:S02]  /*4ea0*/  SEL R57, R57, 0xff800000, P5 ;  /* 0xff80000039397807 */ /* 0x000fe40002800000 */
[----:B------:R-:W-:Y:S02]  /*4eb0*/  SEL R58, R58, 0xff800000, P6 ;  /* 0xff8000003a3a7807 */ /* 0x000fe40003000000 */
[C---:B------:R-:W-:Y:S02]  /*4ec0*/  R2P PR, R4.reuse.B1, 0x7f ;  /* 0x0000007f04007804 */ /* 0x040fe40000001000 */
[----:B------:R-:W-:Y:S02]  /*4ed0*/  LOP3.LUT R5, R4, 0x1, RZ, 0xc0, !PT ;  /* 0x0000000104057812 */ /* 0x000fe400078ec0ff */
[----:B------:R-:W-:Y:S02]  /*4ee0*/  R2UR UR5, R112 ;  /* 0x00000000700572ca */ /* 0x000fe400000e0000 */
[----:B------:R-:W-:-:S02]  /*4ef0*/  SEL R60, R60, 0xff800000, P0 ;  /* 0xff8000003c3c7807 */ /* 0x000fc40000000000 */
[----:B------:R-:W-:Y:S02]  /*4f00*/  SEL R61, R61, 0xff800000, P1 ;  /* 0xff8000003d3d7807 */ /* 0x000fe40000800000 */
[----:B------:R-:W-:Y:S02]  /*4f10*/  SEL R62, R62, 0xff800000, P2 ;  /* 0xff8000003e3e7807 */ /* 0x000fe40001000000 */
[----:B------:R-:W-:Y:S02]  /*4f20*/  SEL R63, R63, 0xff800000, P3 ;  /* 0xff8000003f3f7807 */ /* 0x000fe40001800000 */
[----:B------:R-:W-:Y:S02]  /*4f30*/  SEL R64, R64, 0xff800000, P4 ;  /* 0xff80000040407807 */ /* 0x000fe40002000000 */
[----:B------:R-:W-:Y:S02]  /*4f40*/  SEL R65, R65, 0xff800000, P5 ;  /* 0xff80000041417807 */ /* 0x000fe40002800000 */
[----:B------:R-:W-:-:S02]  /*4f50*/  SEL R66, R66, 0xff800000, P6 ;  /* 0xff80000042427807 */ /* 0x000fc40003000000 */
[----:B------:R-:W-:Y:S02]  /*4f60*/  R2P PR, R4.B2, 0x7f ;  /* 0x0000007f04007804 */ /* 0x000fe40000002000 */
[----:B------:R-:W-:-:S03]  /*4f70*/  VIADDMNMX R138, R138, 0x80, RZ, !PT ;  /* 0x000000808a8a7846 */ /* 0x000fc600078001ff */
[----:B------:R-:W-:Y:S02]  /*4f80*/  SEL R68, R68, 0xff800000, P0 ;  /* 0xff80000044447807 */ /* 0x000fe40000000000 */
[----:B------:R-:W-:Y:S02]  /*4f90*/  SEL R69, R69, 0xff800000, P1 ;  /* 0xff80000045457807 */ /* 0x000fe40000800000 */
[----:B------:R-:W-:Y:S02]  /*4fa0*/  SEL R70, R70, 0xff800000, P2 ;  /* 0xff80000046467807 */ /* 0x000fe40001000000 */
[----:B------:R-:W-:Y:S02]  /*4fb0*/  SEL R71, R71, 0xff800000, P3 ;  /* 0xff80000047477807 */ /* 0x000fe40001800000 */
[----:B------:R-:W-:Y:S02]  /*4fc0*/  SEL R72, R72, 0xff800000, P4 ;  /* 0xff80000048487807 */ /* 0x000fe40002000000 */
[----:B------:R-:W-:-:S02]  /*4fd0*/  SEL R73, R73, 0xff800000, P5 ;  /* 0xff80000049497807 */ /* 0x000fc40002800000 */
[----:B------:R-:W-:Y:S02]  /*4fe0*/  SEL R74, R74, 0xff800000, P6 ;  /* 0xff8000004a4a7807 */ /* 0x000fe40003000000 */
[----:B------:R-:W-:Y:S02]  /*4ff0*/  R2P PR, R4.B3, 0x7f ;  /* 0x0000007f04007804 */ /* 0x000fe40000003000 */
[----:B------:R-:W-:-:S03]  /*5000*/  SHF.R.U32.HI R3, RZ, R138, R3 ;  /* 0x0000008aff037219 */ /* 0x000fc60000011603 */
[----:B------:R-:W-:Y:S02]  /*5010*/  SEL R76, R76, 0xff800000, P0 ;  /* 0xff8000004c4c7807 */ /* 0x000fe40000000000 */
[----:B------:R-:W-:Y:S02]  /*5020*/  ISETP.NE.U32.AND P0, PT, R5, 0x1, PT ;  /* 0x000000010500780c */ /* 0x000fe40003f05070 */
[----:B------:R-:W-:Y:S02]  /*5030*/  SEL R77, R77, 0xff800000, P1 ;  /* 0xff8000004d4d7807 */ /* 0x000fe40000800000 */
[----:B------:R-:W-:Y:S02]  /*5040*/  LOP3.LUT P1, RZ, R4, 0x80, RZ, 0xc0, !PT ;  /* 0x0000008004ff7812 */ /* 0x000fe4000782c0ff */
[----:B------:R-:W-:Y:S02]  /*5050*/  SEL R52, R52, 0xff800000, !P0 ;  /* 0xff80000034347807 */ /* 0x000fe40004000000 */
[----:B------:R-:W-:-:S02]  /*5060*/  LOP3.LUT P0, RZ, R4, 0x8000, RZ, 0xc0, !PT ;  /* 0x0000800004ff7812 */ /* 0x000fc4000780c0ff */
[----:B------:R-:W-:Y:S02]  /*5070*/  SEL R59, R59, 0xff800000, P1 ;  /* 0xff8000003b3b7807 */ /* 0x000fe40000800000 */
[C---:B------:R-:W-:Y:S02]  /*5080*/  LOP3.LUT P1, RZ, R4.reuse, 0x800000, RZ, 0xc0, !PT ;  /* 0x0080000004ff7812 */ /* 0x040fe4000782c0ff */
[----:B------:R-:W-:Y:S02]  /*5090*/  SEL R67, R67, 0xff800000, P0 ;  /* 0xff80000043437807 */ /* 0x000fe40000000000 */
[----:B------:R-:W-:Y:S02]  /*50a0*/  ISETP.GT.AND P0, PT, R4, -0x1, PT ;  /* 0xffffffff0400780c */ /* 0x000fe40003f04270 */
[----:B------:R-:W-:Y:S02]  /*50b0*/  SEL R75, R75, 0xff800000, P1 ;  /* 0xff8000004b4b7807 */ /* 0x000fe40000800000 */
[----:B------:R-:W-:-:S02]  /*50c0*/  SEL R78, R78, 0xff800000, P2 ;  /* 0xff8000004e4e7807 */ /* 0x000fc40001000000 */
[----:B------:R-:W-:Y:S02]  /*50d0*/  SEL R79, R79, 0xff800000, P3 ;  /* 0xff8000004f4f7807 */ /* 0x000fe40001800000 */
[----:B------:R-:W-:Y:S02]  /*50e0*/  SEL R80, R80, 0xff800000, P4 ;  /* 0xff80000050507807 */ /* 0x000fe40002000000 */
[----:B------:R-:W-:Y:S02]  /*50f0*/  SEL R81, R81, 0xff800000, P5 ;  /* 0xff80000051517807 */ /* 0x000fe40002800000 */
[----:B------:R-:W-:Y:S02]  /*5100*/  SEL R82, R82, 0xff800000, P6 ;  /* 0xff80000052527807 */ /* 0x000fe40003000000 */
[----:B------:R-:W-:Y:S02]  /*5110*/  R2P PR, R139, 0x7e ;  /* 0x0000007e8b007804 */ /* 0x000fe40000000000 */
[----:B------:R-:W-:-:S02]  /*5120*/  SEL R83, R83, 0xff800000, !P0 ;  /* 0xff80000053537807 */ /* 0x000fc40004000000 */
[----:B------:R-:W-:Y:S02]  /*5130*/  LOP3.LUT R4, R139, 0x1, RZ, 0xc0, !PT ;  /* 0x000000018b047812 */ /* 0x000fe400078ec0ff */
[----:B-1----:R-:W-:Y:S02]  /*5140*/  SEL R129, R21, 0xff800000, P1 ;  /* 0xff80000015817807 */ /* 0x002fe40000800000 */
[----:B------:R-:W-:Y:S02]  /*5150*/  SEL R122, R22, 0xff800000, P2 ;  /* 0xff800000167a7807 */ /* 0x000fe40001000000 */
[----:B------:R-:W-:Y:S02]  /*5160*/  SEL R123, R23, 0xff800000, P3 ;  /* 0xff800000177b7807 */ /* 0x000fe40001800000 */
[----:B------:R-:W-:Y:S02]  /*5170*/  SEL R124, R24, 0xff800000, P4 ;  /* 0xff800000187c7807 */ /* 0x000fe40002000000 */
[----:B------:R-:W-:-:S02]  /*5180*/  SEL R125, R25, 0xff800000, P5 ;  /* 0xff800000197d7807 */ /* 0x000fc40002800000 */
[----:B------:R-:W-:Y:S02]  /*5190*/  SEL R132, R26, 0xff800000, P6 ;  /* 0xff8000001a847807 */ /* 0x000fe40003000000 */
[----:B------:R-:W-:-:S05]  /*51a0*/  R2P PR, R139.B1, 0x7f ;  /* 0x0000007f8b007804 */ /* 0x000fca0000001000 */
        /* <DEDUP_REMOVED lines=11> */
[----:B------:R-:W-:Y:S02]  /*5260*/  SEL R128, R20, 0xff800000, !P0 ;  /* 0xff80000014807807 */ /* 0x000fe40004000000 */
[----:B------:R-:W-:Y:S02]  /*5270*/  LOP3.LUT P0, RZ, R139, 0x80, RZ, 0xc0, !PT ;  /* 0x000000808bff7812 */ /* 0x000fe4000780c0ff */
[----:B------:R-:W-:-:S02]  /*5280*/  SEL R150, R38, 0xff800000, P2 ;  /* 0xff80000026967807 */ /* 0x000fc40001000000 */
[----:B------:R-:W-:Y:S02]  /*5290*/  SEL R133, R27, 0xff800000, P0 ;  /* 0xff8000001b857807 */ /* 0x000fe40000000000 */
[----:B------:R-:W-:Y:S02]  /*52a0*/  LOP3.LUT P0, RZ, R139, 0x8000, RZ, 0xc0, !PT ;  /* 0x000080008bff7812 */ /* 0x000fe4000780c0ff */
[----:B------:R-:W-:Y:S02]  /*52b0*/  SEL R151, R39, 0xff800000, P3 ;  /* 0xff80000027977807 */ /* 0x000fe40001800000 */
[----:B------:R-:W-:Y:S02]  /*52c0*/  SEL R137, R35, 0xff800000, P0 ;  /* 0xff80000023897807 */ /* 0x000fe40000000000 */
[----:B------:R-:W1:Y:S01]  /*52d0*/  LDTM.x32 R4, tmem[UR5] ;  /* 0x00000005000479ee */ /* 0x000e6200082c0000 */
[----:B------:R-:W-:Y:S02]  /*52e0*/  LOP3.LUT P0, RZ, R139, 0x800000, RZ, 0xc0, !PT ;  /* 0x008000008bff7812 */ /* 0x000fe4000780c0ff */
[----:B------:R-:W-:-:S02]  /*52f0*/  SEL R144, R40, 0xff800000, P4 ;  /* 0xff80000028907807 */ /* 0x000fc40002000000 */
[----:B------:R-:W-:Y:S02]  /*5300*/  SEL R43, R43, 0xff800000, P0 ;  /* 0xff8000002b2b7807 */ /* 0x000fe40000000000 */
[----:B------:R-:W-:Y:S02]  /*5310*/  SEL R145, R41, 0xff800000, P5 ;  /* 0xff80000029917807 */ /* 0x000fe40002800000 */
[----:B------:R-:W-:Y:S02]  /*5320*/  SEL R42, R42, 0xff800000, P6 ;  /* 0xff8000002a2a7807 */ /* 0x000fe40003000000 */
[----:B------:R-:W-:Y:S02]  /*5330*/  R2P PR, R139.B3, 0x7f ;  /* 0x0000007f8b007804 */ /* 0x000fe40000003000 */
[----:B------:R-:W-:-:S03]  /*5340*/  R2UR UR5, R87 ;  /* 0x00000000570572ca */ /* 0x000fc600000e0000 */
[----:B------:R-:W-:Y:S02]  /*5350*/  SEL R138, R44, 0xff800000, P0 ;  /* 0xff8000002c8a7807 */ /* 0x000fe40000000000 */
[----:B------:R-:W-:Y:S02]  /*5360*/  ISETP.GT.AND P0, PT, R139, -0x1, PT ;  /* 0xffffffff8b00780c */ /* 0x000fe40003f04270 */
[----:B------:R-:W-:Y:S02]  /*5370*/  SEL R139, R45, 0xff800000, P1 ;  /* 0xff8000002d8b7807 */ /* 0x000fe40000800000 */
[----:B------:R-:W-:Y:S02]  /*5380*/  SEL R142, R46, 0xff800000, P2 ;  /* 0xff8000002e8e7807 */ /* 0x000fe40001000000 */
[----:B------:R-:W-:Y:S02]  /*5390*/  SEL R143, R47, 0xff800000, P3 ;  /* 0xff8000002f8f7807 */ /* 0x000fe40001800000 */
[----:B------:R-:W-:-:S02]  /*53a0*/  SEL R48, R48, 0xff800000, P4 ;  /* 0xff80000030307807 */ /* 0x000fc40002000000 */
[----:B------:R-:W-:Y:S02]  /*53b0*/  SEL R49, R49, 0xff800000, P5 ;  /* 0xff80000031317807 */ /* 0x000fe40002800000 */
[----:B------:R-:W-:Y:S02]  /*53c0*/  SEL R50, R50, 0xff800000, P6 ;  /* 0xff80000032327807 */ /* 0x000fe40003000000 */
[----:B------:R-:W-:Y:S02]  /*53d0*/  R2P PR, R3, 0x7e ;  /* 0x0000007e03007804 */ /* 0x000fe40000000000 */
[----:B------:R-:W-:-:S03]  /*53e0*/  SEL R51, R51, 0xff800000, !P0 ;  /* 0xff80000033337807 */ /* 0x000fc60004000000 */
        /* <DEDUP_REMOVED lines=8> */
[----:B------:R-:W-:Y:S02]  /*5470*/  FMNMX R6, R90, R91, !PT ;  /* 0x0000005b5a067209 */ /* 0x000fe40007800000 */
        /* <DEDUP_REMOVED lines=8> */
[----:B------:R-:W-:-:S03]  /*5500*/  FMNMX3 R6, R6, R96, R97, !PT ;  /* 0x0000006006067276 */ /* 0x000fc60007800061 */
        /* <DEDUP_REMOVED lines=10> */
[----:B------:R-:W-:Y:S02]  /*55b0*/  LOP3.LUT P0, RZ, R3, 0x800000, RZ, 0xc0, !PT ;  /* 0x0080000003ff7812 */ /* 0x000fe4000780c0ff */
[----:B------:R-:W-:-:S02]  /*55c0*/  SEL R24, R24, 0xff800000, P4 ;  /* 0xff80000018187807 */ /* 0x000fc40002000000 */
[----:B------:R-:W-:Y:S02]  /*55d0*/  SEL R27, R27, 0xff800000, P0 ;  /* 0xff8000001b1b7807 */ /* 0x000fe40000000000 */
[----:B------:R-:W-:Y:S02]  /*55e0*/  SEL R25, R25, 0xff800000, P5 ;  /* 0xff80000019197807 */ /* 0x000fe40002800000 */
[----:B------:R-:W-:Y:S02]  /*55f0*/  SEL R26, R26, 0xff800000, P6 ;  /* 0xff8000001a1a7807 */ /* 0x000fe40003000000 */
[----:B------:R-:W-:Y:S02]  /*5600*/  R2P PR, R3.B3, 0x7f ;  /* 0x0000007f03007804 */ /* 0x000fe40000003000 */
[----:B------:R-:W-:Y:S02]  /*5610*/  FMNMX R4, R98, R99, !PT ;  /* 0x0000006362047209 */ /* 0x000fe40007800000 */
[----:B------:R-:W-:-:S02]  /*5620*/  FMNMX R5, R102, R103, !PT ;  /* 0x0000006766057209 */ /* 0x000fc40007800000 */
[----:B------:R-:W-:Y:S02]  /*5630*/  SEL R154, R28, 0xff800000, P0 ;  /* 0xff8000001c9a7807 */ /* 0x000fe40000000000 */
[----:B------:R-:W-:Y:S02]  /*5640*/  ISETP.GT.AND P0, PT, R3, -0x1, PT ;  /* 0xffffffff0300780c */ /* 0x000fe40003f04270 */
[----:B------:R-:W-:Y:S02]  /*5650*/  FMNMX R3, R88, R89, !PT ;  /* 0x0000005958037209 */ /* 0x000fe40007800000 */
[----:B------:R-:W-:Y:S02]  /*5660*/  FMNMX3 R4, R4, R92, R93, !PT ;  /* 0x0000005c04047276 */ /* 0x000fe4000780005d */
[----:B------:R-:W-:Y:S02]  /*5670*/  FMNMX3 R3, R3, R94, R95, !PT ;  /* 0x0000005e03037276 */ /* 0x000fe4000780005f */
[----:B------:R-:W-:-:S02]  /*5680*/  FMNMX3 R4, R4, R100, R101, !PT ;  /* 0x0000006404047276 */ /* 0x000fc40007800065 */
[----:B------:R-:W-:Y:S02]  /*5690*/  FMNMX3 R3, R3, R104, R105, !PT ;  /* 0x0000006803037276 */ /* 0x000fe40007800069 */
[----:B------:R-:W-:Y:S02]  /*56a0*/  FMNMX3 R5, R5, R108, R109, !PT ;  /* 0x0000006c05057276 */ /* 0x000fe4000780006d */
[----:B------:R-:W-:Y:S02]  /*56b0*/  FMNMX3 R4, R4, R110, R111, !PT ;  /* 0x0000006e04047276 */ /* 0x000fe4000780006f */
        /* <DEDUP_REMOVED lines=43> */
[----:B------:R-:W-:Y:S02]  /*5970*/  SEL R155, R29, 0xff800000, P1 ;  /* 0xff8000001d9b7807 */ /* 0x000fe40000800000 */
[----:B------:R-:W-:-:S02]  /*5980*/  SEL R156, R30, 0xff800000, P2 ;  /* 0xff8000001e9c7807 */ /* 0x000fc40001000000 */
[----:B------:R-:W-:Y:S02]  /*5990*/  SEL R157, R31, 0xff800000, P3 ;  /* 0xff8000001f9d7807 */ /* 0x000fe40001800000 */
[----:B------:R-:W-:Y:S02]  /*59a0*/  FMNMX3 R4, R4, R20, R21, !PT ;  /* 0x0000001404047276 */ /* 0x000fe40007800015 */
[----:B------:R-:W-:Y:S02]  /*59b0*/  FMNMX3 R3, R3, R22, R23, !PT ;  /* 0x0000001603037276 */ /* 0x000fe40007800017 */
[----:B------:R-:W-:Y:S02]  /*59c0*/  FMNMX3 R6, R6, R148, R149, !PT ;  /* 0x0000009406067276 */ /* 0x000fe40007800095 */
[----:B------:R-:W-:Y:S02]  /*59d0*/  FMNMX3 R5, R5, R152, R153, !PT ;  /* 0x0000009805057276 */ /* 0x000fe40007800099 */
[----:B------:R-:W-:-:S02]  /*59e0*/  SEL R35, R35, 0xff800000, !P0 ;  /* 0xff80000023237807 */ /* 0x000fc40004000000 */
[----:B------:R-:W-:Y:S02]  /*59f0*/  SEL R158, R32, 0xff800000, P4 ;  /* 0xff800000209e7807 */ /* 0x000fe40002000000 */
[----:B------:R-:W-:Y:S02]  /*5a00*/  SEL R159, R33, 0xff800000, P5 ;  /* 0xff800000219f7807 */ /* 0x000fe40002800000 */
[----:B------:R-:W-:Y:S02]  /*5a10*/  SEL R34, R34, 0xff800000, P6 ;  /* 0xff80000022227807 */ /* 0x000fe40003000000 */
[----:B------:R-:W-:Y:S02]  /*5a20*/  FMNMX3 R4, R4, R154, R155, !PT ;  /* 0x0000009a04047276 */ /* 0x000fe4000780009b */
[----:B------:R-:W-:Y:S02]  /*5a30*/  FMNMX3 R3, R3, R156, R157, !PT ;  /* 0x0000009c03037276 */ /* 0x000fe4000780009d */
[----:B------:R-:W-:-:S02]  /*5a40*/  FMNMX3 R6, R6, R24, R25, !PT ;  /* 0x0000001806067276 */ /* 0x000fc40007800019 */
[----:B------:R-:W-:Y:S02]  /*5a50*/  FMNMX3 R5, R5, R26, R27, !PT ;  /* 0x0000001a05057276 */ /* 0x000fe4000780001b */
[----:B------:R-:W-:Y:S02]  /*5a60*/  FMNMX R3, R4, R3, !PT ;  /* 0x0000000304037209 */ /* 0x000fe40007800000 */
[----:B------:R-:W-:Y:S02]  /*5a70*/  FMNMX3 R6, R6, R158, R159, !PT ;  /* 0x0000009e06067276 */ /* 0x000fe4000780009f */
[----:B------:R-:W-:-:S04]  /*5a80*/  FMNMX3 R5, R5, R34, R35, !PT ;  /* 0x0000002205057276 */ /* 0x000fc80007800023 */
[----:B------:R-:W-:-:S04]  /*5a90*/  FMNMX3 R163, R3, R6, R5, !PT ;  /* 0x0000000603a37276 */ /* 0x000fc80007800005 */
[----:B------:R-:W-:-:S04]  /*5aa0*/  FSETP.NEU.AND P0, PT, R163, -INF , PT ;  /* 0xff800000a300780b */ /* 0x000fc80003f0d000 */
[----:B------:R-:W-:Y:S02]  /*5ab0*/  FSEL R165, R163, RZ, P0 ;  /* 0x000000ffa3a57208 */ /* 0x000fe40000000000 */
[----:B------:R-:W-:-:S03]  /*5ac0*/  ELECT P0, URZ, PT ;  /* 0x0000000000ff782f */ /* 0x000fc60003800000 */
[----:B--2---:R-:W-:-:S04]  /*5ad0*/  FFMA R165, -R165, R164, 8 ;  /* 0x41000000a5a57423 */ /* 0x004fc800000001a4 */
[-CC-:B------:R-:W-:Y:S02]  /*5ae0*/  FFMA2 R28, R98.F32x2.HI_LO, R164.reuse.F32, R165.reuse.F32 ;  /* 0x000000a4621c7249 */ /* 0x180fe400012000a5 */
[-CC-:B------:R-:W-:Y:S02]  /*5af0*/  FFMA2 R30, R88.F32x2.HI_LO, R164.reuse.F32, R165.reuse.F32 ;  /* 0x000000a4581e7249 */ /* 0x180fe400012000a5 */
[-CC-:B------:R-:W-:Y:S02]  /*5b00*/  FFMA2 R32, R90.F32x2.HI_LO, R164.reuse.F32, R165.reuse.F32 ;  /* 0x000000a45a207249 */ /* 0x180fe400012000a5 */
[-CC-:B------:R-:W-:Y:S01]  /*5b10*/  FFMA2 R88, R102.F32x2.HI_LO, R164.reuse.F32, R165.reuse.F32 ;  /* 0x000000a466587249 */ /* 0x180fe200012000a5 */
[----:B------:R-:W-:Y:S01]  /*5b20*/  MUFU.EX2 R28, R28 ;  /* 0x0000001c001c7308 */ /* 0x000fe20000000800 */
[-CC-:B------:R-:W-:Y:S02]  /*5b30*/  FFMA2 R98, R100.F32x2.HI_LO, R164.reuse.F32, R165.reuse.F32 ;  /* 0x000000a464627249 */ /* 0x180fe400012000a5 */
[----:B------:R-:W-:-:S02]  /*5b40*/  FFMA2 R100, R104.F32x2.HI_LO, R164.F32, R165.F32 ;  /* 0x000000a468647249 */ /* 0x000fc400012000a5 */
[-CC-:B------:R-:W-:Y:S02]  /*5b50*/  FFMA2 R90, R92.F32x2.HI_LO, R164.reuse.F32, R165.reuse.F32 ;  /* 0x000000a45c5a7249 */ /* 0x180fe400012000a5 */
[-CC-:B------:R-:W-:Y:S01]  /*5b60*/  FFMA2 R92, R94.F32x2.HI_LO, R164.reuse.F32, R165.reuse.F32 ;  /* 0x000000a45e5c7249 */ /* 0x180fe200012000a5 */
[----:B------:R-:W1:Y:S01]  /*5b70*/  MUFU.EX2 R29, R29 ;  /* 0x0000001d001d7308 */ /* 0x000e620000000800 */
[-CC-:B------:R-:W-:Y:S02]  /*5b80*/  FFMA2 R94, R96.F32x2.HI_LO, R164.reuse.F32, R165.reuse.F32 ;  /* 0x000000a4605e7249 */ /* 0x180fe400012000a5 */
[-CC-:B------:R-:W-:Y:S02]  /*5b90*/  FFMA2 R96, R108.F32x2.HI_LO, R164.reuse.F32, R165.reuse.F32 ;  /* 0x000000a46c607249 */ /* 0x180fe400012000a5 */
[-CC-:B------:R-:W-:Y:S02]  /*5ba0*/  FFMA2 R102, R106.F32x2.HI_LO, R164.reuse.F32, R165.reuse.F32 ;  /* 0x000000a46a667249 */ /* 0x180fe400012000a5 */
[-CC-:B------:R-:W-:Y:S01]  /*5bb0*/  FFMA2 R104, R114.F32x2.HI_LO, R164.reuse.F32, R165.reuse.F32 ;  /* 0x000000a472687249 */ /* 0x180fe200012000a5 */
[----:B------:R-:W-:Y:S01]  /*5bc0*/  MUFU.EX2 R30, R30 ;  /* 0x0000001e001e7308 */ /* 0x000fe20000000800 */
[----:B------:R-:W-:-:S02]  /*5bd0*/  FFMA2 R106, R110.F32x2.HI_LO, R164.F32, R165.F32 ;  /* 0x000000a46e6a7249 */ /* 0x000fc400012000a5 */
[-CC-:B------:R-:W-:Y:S02]  /*5be0*/  FFMA2 R108, R116.F32x2.HI_LO, R164.reuse.F32, R165.reuse.F32 ;  /* 0x000000a4746c7249 */ /* 0x180fe400012000a5 */
[-CC-:B------:R-:W-:Y:S02]  /*5bf0*/  FFMA2 R110, R118.F32x2.HI_LO, R164.reuse.F32, R165.reuse.F32 ;  /* 0x000000a4766e7249 */ /* 0x180fe400012000a5 */
[-CC-:B------:R-:W-:Y:S01]  /*5c00*/  FFMA2 R114, R120.F32x2.HI_LO, R164.reuse.F32, R165.reuse.F32 ;  /* 0x000000a478727249 */ /* 0x180fe200012000a5 */
[----:B------:R-:W2:Y:S01]  /*5c10*/  MUFU.EX2 R31, R31 ;  /* 0x0000001f001f7308 */ /* 0x000ea20000000800 */
[--C-:B------:R-:W-:Y:S01]  /*5c20*/  FFMA2 R52, R52.F32x2.HI_LO, R164.F32, R165.reuse.F32 ;  /* 0x000000a434347249 */ /* 0x100fe200012000a5 */
[----:B-1----:R-:W-:Y:S01]  /*5c30*/  F2FP.SATFINITE.E4M3.F32.PACK_AB_MERGE_C R12, R29, R28, RZ ;  /* 0x0000001c1d0c723e */ /* 0x002fe200048070ff */
[-CC-:B------:R-:W-:Y:S02]  /*5c40*/  FFMA2 R54, R54.F32x2.HI_LO, R164.reuse.F32, R165.reuse.F32 ;  /* 0x000000a436367249 */ /* 0x180fe400012000a5 */
[----:B------:R-:W-:-:S02]  /*5c50*/  FFMA2 R60, R60.F32x2.HI_LO, R164.F32, R165.F32 ;  /* 0x000000a43c3c7249 */ /* 0x000fc400012000a5 */
[-CC-:B------:R-:W-:Y:S01]  /*5c60*/  FFMA2 R62, R62.F32x2.HI_LO, R164.reuse.F32, R165.reuse.F32 ;  /* 0x000000a43e3e7249 */ /* 0x180fe200012000a5 */
[----:B------:R-:W-:Y:S01]  /*5c70*/  MUFU.EX2 R32, R32 ;  /* 0x0000002000207308 */ /* 0x000fe20000000800 */
[-CC-:B------:R-:W-:Y:S02]  /*5c80*/  FFMA2 R64, R64.F32x2.HI_LO, R164.reuse.F32, R165.reuse.F32 ;  /* 0x000000a440407249 */ /* 0x180fe400012000a5 */
[-CC-:B------:R-:W-:Y:S02]  /*5c90*/  FFMA2 R66, R66.F32x2.HI_LO, R164.reuse.F32, R165.reuse.F32 ;  /* 0x000000a442427249 */ /* 0x180fe400012000a5 */
[-CC-:B------:R-:W-:Y:S02]  /*5ca0*/  FFMA2 R68, R68.F32x2.HI_LO, R164.reuse.F32, R165.reuse.F32 ;  /* 0x000000a444447249 */ /* 0x180fe400012000a5 */
[--C-:B------:R-:W-:Y:S01]  /*5cb0*/  FFMA2 R70, R70.F32x2.HI_LO, R164.F32, R165.reuse.F32 ;  /* 0x000000a446467249 */ /* 0x100fe200012000a5 */
[----:B------:R-:W1:Y:S01]  /*5cc0*/  MUFU.EX2 R33, R33 ;  /* 0x0000002100217308 */ /* 0x000e620000000800 */
[----:B--2---:R-:W-:Y:S01]  /*5cd0*/  F2FP.SATFINITE.E4M3.F32.PACK_AB_MERGE_C R3, R31, R30, RZ ;  /* 0x0000001e1f03723e */ /* 0x004fe200048070ff */
[----:B------:R-:W-:-:S02]  /*5ce0*/  FFMA2 R72, R72.F32x2.HI_LO, R164.F32, R165.F32 ;  /* 0x000000a448487249 */ /* 0x000fc400012000a5 */
[-C--:B------:R-:W-:Y:S01]  /*5cf0*/  FFMA2 R74, R74.F32x2.HI_LO, R164.reuse.F32, R165.F32 ;  /* 0x000000a44a4a7249 */ /* 0x080fe200012000a5 */
[----:B------:R-:W-:Y:S01]  /*5d00*/  PRMT R12, R12, 0x5410, R3 ;  /* 0x000054100c0c7816 */ /* 0x000fe20000000003 */
[-CC-:B------:R-:W-:Y:S02]  /*5d10*/  FFMA2 R56, R56.F32x2.HI_LO, R164.reuse.F32, R165.reuse.F32 ;  /* 0x000000a438387249 */ /* 0x180fe400012000a5 */
[----:B------:R-:W-:Y:S01]  /*5d20*/  MUFU.EX2 R88, R88 ;  /* 0x0000005800587308 */ /* 0x000fe20000000800 */
[-CC-:B------:R-:W-:Y:S02]  /*5d30*/  FFMA2 R58, R58.F32x2.HI_LO, R164.reuse.F32, R165.reuse.F32 ;  /* 0x000000a43a3a7249 */ /* 0x180fe400012000a5 */
[-CC-:B------:R-:W-:Y:S02]  /*5d40*/  FFMA2 R76, R76.F32x2.HI_LO, R164.reuse.F32, R165.reuse.F32 ;  /* 0x000000a44c4c7249 */ /* 0x180fe400012000a5 */
[-CC-:B------:R-:W-:Y:S02]  /*5d50*/  FFMA2 R78, R78.F32x2.HI_LO, R164.reuse.F32, R165.reuse.F32 ;  /* 0x000000a44e4e7249 */ /* 0x180fe400012000a5 */
[--C-:B------:R-:W-:Y:S01]  /*5d60*/  FFMA2 R80, R80.F32x2.HI_LO, R164.F32, R165.reuse.F32 ;  /* 0x000000a450507249 */ /* 0x100fe200012000a5 */
[----:B------:R-:W2:Y:S01]  /*5d70*/  MUFU.EX2 R89, R89 ;  /* 0x0000005900597308 */ /* 0x000ea20000000800 */
[----:B-1----:R-:W-:Y:S01]  /*5d80*/  F2FP.SATFINITE.E4M3.F32.PACK_AB_MERGE_C R13, R33, R32, RZ ;  /* 0x00000020210d723e */ /* 0x002fe200048070ff */
[----:B------:R-:W-:-:S02]  /*5d90*/  FFMA2 R82, R82.F32x2.HI_LO, R164.F32, R165.F32 ;  /* 0x000000a452527249 */ /* 0x000fc400012000a5 */
[-CC-:B------:R-:W-:Y:S02]  /*5da0*/  FFMA2 R120, R124.F32x2.HI_LO, R164.reuse.F32, R165.reuse.F32 ;  /* 0x000000a47c787249 */ /* 0x180fe400012000a5 */
[-CC-:B------:R-:W-:Y:S02]  /*5db0*/  FFMA2 R124, R126.F32x2.HI_LO, R164.reuse.F32, R165.reuse.F32 ;  /* 0x000000a47e7c7249 */ /* 0x180fe400012000a5 */
        /* <DEDUP_REMOVED lines=8> */
[-CC-:B------:R-:W-:Y:S01]  /*5e40*/  FFMA2 R130, R136.F32x2.HI_LO, R164.reuse.F32, R165.reuse.F32 ;  /* 0x000000a488827249 */ /* 0x180fe200012000a5 */
[----:B------:R-:W-:Y:S01]  /*5e50*/  PRMT R13, R13, 0x5410, R4 ;  /* 0x000054100d0d7816 */ /* 0x000fe20000000004 */
[-CC-:B------:R-:W-:Y:S01]  /*5e60*/  FFMA2 R132, R140.F32x2.HI_LO, R164.reuse.F32, R165.reuse.F32 ;  /* 0x000000a48c847249 */ /* 0x180fe200012000a5 */
[----:B------:R-:W-:Y:S01]  /*5e70*/  LOP3.LUT R140, R85, 0x58, RZ, 0xfc, !PT ;  /* 0x00000058558c7812 */ /* 0x000fe200078efcff */
[----:B------:R-:W-:Y:S01]  /*5e80*/  MUFU.EX2 R100, R100 ;  /* 0x0000006400647308 */ /* 0x000fe20000000800 */
[-CC-:B------:R-:W-:Y:S02]  /*5e90*/  FFMA2 R134, R150.F32x2.HI_LO, R164.reuse.F32, R165.reuse.F32 ;  /* 0x000000a496867249 */ /* 0x180fe400012000a5 */
[----:B------:R-:W-:Y:S02]  /*5ea0*/  IMAD.MOV.U32 R141, RZ, RZ, 0x1 ;  /* 0x00000001ff8d7424 */ /* 0x000fe400078e00ff */
[-CC-:B------:R-:W-:Y:S02]  /*5eb0*/  FFMA2 R136, R144.F32x2.HI_LO, R164.reuse.F32, R165.reuse.F32 ;  /* 0x000000a490887249 */ /* 0x180fe400012000a5 */
[-CC-:B------:R-:W-:Y:S01]  /*5ec0*/  FFMA2 R144, R138.F32x2.HI_LO, R164.reuse.F32, R165.reuse.F32 ;  /* 0x000000a48a907249 */ /* 0x180fe200012000a5 */
[----:B------:R-:W-:Y:S01]  /*5ed0*/  LOP3.LUT R138, R85, 0x48, RZ, 0xfc, !PT ;  /* 0x00000048558a7812 */ /* 0x000fe200078efcff */
[--C-:B------:R-:W-:Y:S01]  /*5ee0*/  FFMA2 R42, R42.F32x2.HI_LO, R164.F32, R165.reuse.F32 ;  /* 0x000000a42a2a7249 */ /* 0x100fe200012000a5 */
[----:B------:R-:W2:Y:S01]  /*5ef0*/  MUFU.EX2 R101, R101 ;  /* 0x0000006500657308 */ /* 0x000ea20000000800 */
[----:B-1----:R-:W-:Y:S01]  /*5f00*/  F2FP.SATFINITE.E4M3.F32.PACK_AB_MERGE_C R16, R99, R98, RZ ;  /* 0x000000626310723e */ /* 0x002fe200048070ff */
[-CC-:B------:R-:W-:Y:S01]  /*5f10*/  FFMA2 R50, R50.F32x2.HI_LO, R164.reuse.F32, R165.reuse.F32 ;  /* 0x000000a432327249 */ /* 0x180fe200012000a5 */
[----:B------:R-:W-:Y:S01]  /*5f20*/  LOP3.LUT R139, R85, 0x50, RZ, 0xfc, !PT ;  /* 0x00000050558b7812 */ /* 0x000fe200078efcff */
[----:B------:R-:W-:-:S02]  /*5f30*/  FFMA2 R36, R36.F32x2.HI_LO, R164.F32, R165.F32 ;  /* 0x000000a424247249 */ /* 0x000fc400012000a5 */
        /* <DEDUP_REMOVED lines=11> */
[----:B------:R-:W-:Y:S01]  /*5ff0*/  FFMA2 R34, R34.F32x2.HI_LO, R164.F32, R165.F32 ;  /* 0x000000a422227249 */ /* 0x000fe200012000a5 */
[----:B------:R-:W-:Y:S01]  /*6000*/  SHF.R.S32.HI R3, RZ, 0x1f, R0 ;  /* 0x0000001fff037819 */ /* 0x000fe20000011400 */
[----:B------:R-:W-:Y:S03]  /*6010*/  MUFU.EX2 R92, R92 ;  /* 0x0000005c005c7308 */ /* 0x000fe60000000800 */
[----:B------:R-:W-:-:S04]  /*6020*/  LEA.HI R3, R3, R0, RZ, 0x2 ;  /* 0x0000000003037211 */ /* 0x000fc800078f10ff */
[----:B------:R-:W-:Y:S01]  /*6030*/  LOP3.LUT R3, R3, 0xfffffffc, RZ, 0xc0, !PT ;  /* 0xfffffffc03037812 */ /* 0x000fe200078ec0ff */
[----:B------:R-:W2:Y:S01]  /*6040*/  MUFU.EX2 R93, R93 ;  /* 0x0000005d005d7308 */ /* 0x000ea20000000800 */
[----:B-1----:R-:W-:Y:S01]  /*6050*/  F2FP.SATFINITE.E4M3.F32.PACK_AB_MERGE_C R14, R91, R90, RZ ;  /* 0x0000005a5b0e723e */ /* 0x002fe200048070ff */
[----:B------:R-:W-:Y:S01]  /*6060*/  FADD2 R28, R28.F32x2.HI_LO, R90.F32x2.HI_LO ;  /* 0x0000005a1c1c724b */ /* 0x000fe20000000000 */
[----:B------:R-:W-:-:S03]  /*6070*/  IADD3 R3, PT, PT, R0, 0x3, -R3 ;  /* 0x0000000300037810 */ /* 0x000fc60007ffe803 */
[----:B------:R-:W-:Y:S02]  /*6080*/  FADD2 R28, R28.F32x2.HI_LO, R98.F32x2.HI_LO ;  /* 0x000000621c1c724b */ /* 0x000fe40000000000 */
[----:B------:R-:W-:Y:S08]  /*6090*/  MUFU.EX2 R94, R94 ;  /* 0x0000005e005e7308 */ /* 0x000ff00000000800 */
[----:B------:R-:W1:Y:S01]  /*60a0*/  MUFU.EX2 R95, R95 ;  /* 0x0000005f005f7308 */ /* 0x000e620000000800 */
[----:B--2---:R-:W-:Y:S01]  /*60b0*/  F2FP.SATFINITE.E4M3.F32.PACK_AB_MERGE_C R5, R93, R92, RZ ;  /* 0x0000005c5d05723e */ /* 0x004fe200048070ff */
[----:B------:R-:W-:-:S03]  /*60c0*/  FADD2 R30, R30.F32x2.HI_LO, R92.F32x2.HI_LO ;  /* 0x0000005c1e1e724b */ /* 0x000fc60000000000 */
[----:B------:R-:W-:Y:S01]  /*60d0*/  PRMT R14, R14, 0x5410, R5 ;  /* 0x000054100e0e7816 */ /* 0x000fe20000000005 */
[----:B------:R-:W-:Y:S02]  /*60e0*/  FADD2 R30, R30.F32x2.HI_LO, R100.F32x2.HI_LO ;  /* 0x000000641e1e724b */ /* 0x000fe40000000000 */
[----:B------:R-:W-:Y:S08]  /*60f0*/  MUFU.EX2 R96, R96 ;  /* 0x0000006000607308 */ /* 0x000ff00000000800 */
[----:B------:R-:W2:Y:S01]  /*6100*/  MUFU.EX2 R97, R97 ;  /* 0x0000006100617308 */ /* 0x000ea20000000800 */
[----:B-1----:R-:W-:Y:S01]  /*6110*/  F2FP.SATFINITE.E4M3.F32.PACK_AB_MERGE_C R15, R95, R94, RZ ;  /* 0x0000005e5f0f723e */ /* 0x002fe200048070ff */
[----:B------:R-:W-:-:S06]  /*6120*/  FADD2 R32, R32.F32x2.HI_LO, R94.F32x2.HI_LO ;  /* 0x0000005e2020724b */ /* 0x000fcc0000000000 */
[----:B------:R-:W-:Y:S08]  /*6130*/  MUFU.EX2 R102, R102 ;  /* 0x0000006600667308 */ /* 0x000ff00000000800 */
[----:B------:R-:W1:Y:S01]  /*6140*/  MUFU.EX2 R103, R103 ;  /* 0x0000006700677308 */ /* 0x000e620000000800 */
[----:B--2---:R-:W-:Y:S01]  /*6150*/  F2FP.SATFINITE.E4M3.F32.PACK_AB_MERGE_C R4, R97, R96, RZ ;  /* 0x000000606104723e */ /* 0x004fe200048070ff */
[----:B------:R-:W-:-:S03]  /*6160*/  FADD2 R88, R88.F32x2.HI_LO, R96.F32x2.HI_LO ;  /* 0x000000605858724b */ /* 0x000fc60000000000 */
[----:B------:R-:W-:-:S03]  /*6170*/  PRMT R15, R15, 0x5410, R4 ;  /* 0x000054100f0f7816 */ /* 0x000fc60000000004 */
        /* <DEDUP_REMOVED lines=26> */
[----:B------:R-:W-:Y:S01]  /*6320*/  PRMT R19, R19, 0x5410, R4 ;  /* 0x0000541013137816 */ /* 0x000fe20000000004 */
[----:B------:R2:W-:Y:S06]  /*6330*/  BAR.ARV R3, 0x40 ;  /* 0x000100030000751d */ /* 0x0005ec0000002000 */
[----:B------:R-:W-:Y:S01]  /*6340*/  MUFU.EX2 R54, R54 ;  /* 0x0000003600367308 */ /* 0x000fe20000000800 */
[----:B------:R3:W-:Y:S01]  /*6350*/  STTM.x8 tmem[UR5], R12 ;  /* 0x0000000c000079ed */ /* 0x0007e200081c0005 */
[----:B------:R-:W-:Y:S02]  /*6360*/  R2UR UR5, R138 ;  /* 0x000000008a0572ca */ /* 0x000fe400000e0000 */
[----:B-1----:R-:W-:Y:S01]  /*6370*/  F2FP.SATFINITE.E4M3.F32.PACK_AB_MERGE_C R8, R53, R52, RZ ;  /* 0x000000343508723e */ /* 0x002fe200048070ff */
[----:B------:R-:W-:-:S03]  /*6380*/  FADD2 R28, R28.F32x2.HI_LO, R52.F32x2.HI_LO ;  /* 0x000000341c1c724b */ /* 0x000fc60000000000 */
[----:B------:R-:W1:Y:S08]  /*6390*/  MUFU.EX2 R55, R55 ;  /* 0x0000003700377308 */ /* 0x000e700000000800 */
[----:B------:R-:W-:Y:S08]  /*63a0*/  MUFU.EX2 R60, R60 ;  /* 0x0000003c003c7308 */ /* 0x000ff00000000800 */
[----:B------:R-:W4:Y:S01]  /*63b0*/  MUFU.EX2 R61, R61 ;  /* 0x0000003d003d7308 */ /* 0x000f220000000800 */
[----:B-1----:R-:W-:Y:S01]  /*63c0*/  F2FP.SATFINITE.E4M3.F32.PACK_AB_MERGE_C R5, R55, R54, RZ ;  /* 0x000000363705723e */ /* 0x002fe200048070ff */
[----:B------:R-:W-:-:S03]  /*63d0*/  FADD2 R30, R30.F32x2.HI_LO, R54.F32x2.HI_LO ;  /* 0x000000361e1e724b */ /* 0x000fc60000000000 */
[----:B------:R-:W-:-:S03]  /*63e0*/  PRMT R8, R8, 0x5410, R5 ;  /* 0x0000541008087816 */ /* 0x000fc60000000005 */
[----:B------:R-:W-:Y:S01]  /*63f0*/  MUFU.EX2 R62, R62 ;  /* 0x0000003e003e7308 */ /* 0x000fe20000000800 */
[----:B---3--:R-:W-:-:S07]  /*6400*/  FFMA2 R16, R142.F32x2.HI_LO, R164.F32, R165.F32 ;  /* 0x000000a48e107249 */ /* 0x008fce00012000a5 */
[----:B------:R-:W1:Y:S01]  /*6410*/  MUFU.EX2 R63, R63 ;  /* 0x0000003f003f7308 */ /* 0x000e620000000800 */
[----:B----4-:R-:W-:Y:S01]  /*6420*/  F2FP.SATFINITE.E4M3.F32.PACK_AB_MERGE_C R10, R61, R60, RZ ;  /* 0x0000003c3d0a723e */ /* 0x010fe200048070ff */
[-CC-:B------:R-:W-:Y:S02]  /*6430*/  FFMA2 R18, R48.F32x2.HI_LO, R164.reuse.F32, R165.reuse.F32 ;  /* 0x000000a430127249 */ /* 0x180fe400012000a5 */
[----:B------:R-:W-:Y:S02]  /*6440*/  FFMA2 R142, R154.F32x2.HI_LO, R164.F32, R165.F32 ;  /* 0x000000a49a8e7249 */ /* 0x000fe400012000a5 */
[----:B------:R-:W-:Y:S02]  /*6450*/  FADD2 R28, R28.F32x2.HI_LO, R60.F32x2.HI_LO ;  /* 0x0000003c1c1c724b */ /* 0x000fe40000000000 */
[----:B------:R-:W-:Y:S08]  /*6460*/  MUFU.EX2 R64, R64 ;  /* 0x0000004000407308 */ /* 0x000ff00000000800 */
[----:B------:R-:W3:Y:S01]  /*6470*/  MUFU.EX2 R65, R65 ;  /* 0x0000004100417308 */ /* 0x000ee20000000800 */
[----:B-1----:R-:W-:Y:S01]  /*6480*/  F2FP.SATFINITE.E4M3.F32.PACK_AB_MERGE_C R5, R63, R62, RZ ;  /* 0x0000003e3f05723e */ /* 0x002fe200048070ff */
[----:B------:R-:W-:-:S03]  /*6490*/  FADD2 R30, R30.F32x2.HI_LO, R62.F32x2.HI_LO ;  /* 0x0000003e1e1e724b */ /* 0x000fc60000000000 */
[----:B------:R-:W-:-:S03]  /*64a0*/  PRMT R10, R10, 0x5410, R5 ;  /* 0x000054100a0a7816 */ /* 0x000fc60000000005 */
[----:B------:R-:W-:Y:S08]  /*64b0*/  MUFU.EX2 R66, R66 ;  /* 0x0000004200427308 */ /* 0x000ff00000000800 */
[----:B------:R-:W1:Y:S01]  /*64c0*/  MUFU.EX2 R67, R67 ;  /* 0x0000004300437308 */ /* 0x000e620000000800 */
[----:B---3--:R-:W-:-:S07]  /*64d0*/  F2FP.SATFINITE.E4M3.F32.PACK_AB_MERGE_C R11, R65, R64, RZ ;  /* 0x00000040410b723e */ /* 0x008fce00048070ff */
[----:B------:R-:W-:Y:S08]  /*64e0*/  MUFU.EX2 R68, R68 ;  /* 0x0000004400447308 */ /* 0x000ff00000000800 */
[----:B------:R-:W3:Y:S01]  /*64f0*/  MUFU.EX2 R69, R69 ;  /* 0x0000004500457308 */ /* 0x000ee20000000800 */
[----:B-1----:R-:W-:-:S04]  /*6500*/  F2FP.SATFINITE.E4M3.F32.PACK_AB_MERGE_C R4, R67, R66, RZ ;  /* 0x000000424304723e */ /* 0x002fc800048070ff */
[----:B------:R-:W-:-:S03]  /*6510*/  PRMT R11, R11, 0x5410, R4 ;  /* 0x000054100b0b7816 */ /* 0x000fc60000000004 */
[----:B------:R-:W-:Y:S08]  /*6520*/  MUFU.EX2 R70, R70 ;  /* 0x0000004600467308 */ /* 0x000ff00000000800 */
[----:B------:R-:W1:Y:S01]  /*6530*/  MUFU.EX2 R71, R71 ;  /* 0x0000004700477308 */ /* 0x000e620000000800 */
[----:B---3--:R-:W-:Y:S01]  /*6540*/  F2FP.SATFINITE.E4M3.F32.PACK_AB_MERGE_C R12, R69, R68, RZ ;  /* 0x00000044450c723e */ /* 0x008fe200048070ff */
[----:B------:R-:W-:-:S06]  /*6550*/  FADD2 R28, R28.F32x2.HI_LO, R68.F32x2.HI_LO ;  /* 0x000000441c1c724b */ /* 0x000fcc0000000000 */
        /* <DEDUP_REMOVED lines=15> */
[----:B------:R-:W-:-:S04]  /*6650*/  FADD2 R32, R32.F32x2.HI_LO, R56.F32x2.HI_LO ;  /* 0x000000382020724b */ /* 0x000fc80000000000 */
[----:B------:R-:W-:Y:S02]  /*6660*/  FADD2 R32, R32.F32x2.HI_LO, R64.F32x2.HI_LO ;  /* 0x000000402020724b */ /* 0x000fe40000000000 */
[----:B------:R-:W-:Y:S02]  /*6670*/  MUFU.EX2 R76, R76 ;  /* 0x0000004c004c7308 */ /* 0x000fe40000000800 */
[----:B------:R-:W-:-:S06]  /*6680*/  FADD2 R32, R32.F32x2.HI_LO, R72.F32x2.HI_LO ;  /* 0x000000482020724b */ /* 0x000fcc0000000000 */
[----:B------:R-:W3:Y:S01]  /*6690*/  MUFU.EX2 R77, R77 ;  /* 0x0000004d004d7308 */ /* 0x000ee20000000800 */
[----:B-1----:R-:W-:Y:S01]  /*66a0*/  F2FP.SATFINITE.E4M3.F32.PACK_AB_MERGE_C R6, R59, R58, RZ ;  /* 0x0000003a3b06723e */ /* 0x002fe200048070ff */
[----:B------:R-:W-:-:S03]  /*66b0*/  FADD2 R88, R88.F32x2.HI_LO, R58.F32x2.HI_LO ;  /* 0x0000003a5858724b */ /* 0x000fc60000000000 */
[----:B------:R-:W-:Y:S01]  /*66c0*/  PRMT R9, R9, 0x5410, R6 ;  /* 0x0000541009097816 */ /* 0x000fe20000000006 */
[----:B------:R-:W-:Y:S02]  /*66d0*/  FADD2 R88, R88.F32x2.HI_LO, R66.F32x2.HI_LO ;  /* 0x000000425858724b */ /* 0x000fe40000000000 */
[----:B------:R-:W-:Y:S02]  /*66e0*/  MUFU.EX2 R78, R78 ;  /* 0x0000004e004e7308 */ /* 0x000fe40000000800 */
[----:B------:R-:W-:-:S06]  /*66f0*/  FADD2 R88, R88.F32x2.HI_LO, R74.F32x2.HI_LO ;  /* 0x0000004a5858724b */ /* 0x000fcc0000000000 */
        /* <DEDUP_REMOVED lines=17> */
[----:B------:R-:W-:Y:S01]  /*6810*/  MUFU.EX2 R126, R126 ;  /* 0x0000007e007e7308 */ /* 0x000fe20000000800 */
[----:B------:R1:W-:Y:S01]  /*6820*/  STTM.x8 tmem[UR5], R8 ;  /* 0x00000008000079ed */ /* 0x0003e200081c0005 */
[----:B------:R-:W-:-:S06]  /*6830*/  R2UR UR5, R139 ;  /* 0x000000008b0572ca */ /* 0x000fcc00000e0000 */
[----:B------:R-:W4:Y:S01]  /*6840*/  MUFU.EX2 R127, R127 ;  /* 0x0000007f007f7308 */ /* 0x000f220000000800 */
[----:B---3--:R-:W-:-:S07]  /*6850*/  F2FP.SATFINITE.E4M3.F32.PACK_AB_MERGE_C R6, R125, R124, RZ ;  /* 0x0000007c7d06723e */ /* 0x008fce00048070ff */
[----:B------:R-:W-:Y:S08]  /*6860*/  MUFU.EX2 R128, R128 ;  /* 0x0000008000807308 */ /* 0x000ff00000000800 */
[----:B------:R-:W3:Y:S01]  /*6870*/  MUFU.EX2 R129, R129 ;  /* 0x0000008100817308 */ /* 0x000ee20000000800 */
[----:B----4-:R-:W-:-:S04]  /*6880*/  F2FP.SATFINITE.E4M3.F32.PACK_AB_MERGE_C R7, R127, R126, RZ ;  /* 0x0000007e7f07723e */ /* 0x010fc800048070ff */
        /* <DEDUP_REMOVED lines=34> */
[----:B-1----:R-:W-:Y:S01]  /*6ab0*/  F2FP.SATFINITE.E4M3.F32.PACK_AB_MERGE_C R14, R13, R12, RZ ;  /* 0x0000000c0d0e723e */ /* 0x002fe200048070ff */
[----:B------:R-:W-:-:S03]  /*6ac0*/  FFMA2 R50, R152.F32x2.HI_LO, R164.F32, R165.F32 ;  /* 0x000000a498327249 */ /* 0x000fc600012000a5 */
[----:B------:R-:W-:Y:S01]  /*6ad0*/  PRMT R11, R11, 0x5410, R14 ;  /* 0x000054100b0b7816 */ /* 0x000fe2000000000e */
[-CC-:B------:R-:W-:Y:S02]  /*6ae0*/  FFMA2 R14, R44.F32x2.HI_LO, R164.reuse.F32, R165.reuse.F32 ;  /* 0x000000a42c0e7249 */ /* 0x180fe400012000a5 */
[----:B------:R-:W-:Y:S01]  /*6af0*/  MUFU.EX2 R118, R118 ;  /* 0x0000007600767308 */ /* 0x000fe20000000800 */
[-CC-:B------:R-:W-:Y:S02]  /*6b00*/  FFMA2 R44, R146.F32x2.HI_LO, R164.reuse.F32, R165.reuse.F32 ;  /* 0x000000a4922c7249 */ /* 0x180fe400012000a5 */
[----:B------:R-:W-:-:S05]  /*6b10*/  FFMA2 R146, R156.F32x2.HI_LO, R164.F32, R165.F32 ;  /* 0x000000a49c927249 */ /* 0x000fca00012000a5 */
[----:B------:R-:W1:Y:S01]  /*6b20*/  MUFU.EX2 R119, R119 ;  /* 0x0000007700777308 */ /* 0x000e620000000800 */
[----:B---3--:R-:W-:Y:S01]  /*6b30*/  F2FP.SATFINITE.E4M3.F32.PACK_AB_MERGE_C R4, R117, R116, RZ ;  /* 0x000000747504723e */ /* 0x008fe200048070ff */
[----:B------:R-:W-:-:S04]  /*6b40*/  FADD2 R28, R28.F32x2.HI_LO, R116.F32x2.HI_LO ;  /* 0x000000741c1c724b */ /* 0x000fc80000000000 */
[----:B------:R-:W-:Y:S02]  /*6b50*/  FADD2 R28, R28.F32x2.HI_LO, R124.F32x2.HI_LO ;  /* 0x0000007c1c1c724b */ /* 0x000fe40000000000 */
[----:B------:R-:W-:Y:S02]  /*6b60*/  MUFU.EX2 R120, R120 ;  /* 0x0000007800787308 */ /* 0x000fe40000000800 */
[----:B------:R-:W-:-:S04]  /*6b70*/  FADD2 R28, R28.F32x2.HI_LO, R132.F32x2.HI_LO ;  /* 0x000000841c1c724b */ /* 0x000fc80000000000 */
[----:B------:R-:W-:Y:S02]  /*6b80*/  FADD2 R28, R28.F32x2.HI_LO, R144.F32x2.HI_LO ;  /* 0x000000901c1c724b */ /* 0x000fe40000000000 */
[----:B------:R-:W3:Y:S01]  /*6b90*/  MUFU.EX2 R121, R121 ;  /* 0x0000007900797308 */ /* 0x000ee20000000800 */
[----:B-1----:R-:W-:Y:S01]  /*6ba0*/  F2FP.SATFINITE.E4M3.F32.PACK_AB_MERGE_C R49, R119, R118, RZ ;  /* 0x000000767731723e */ /* 0x002fe200048070ff */
[----:B------:R-:W-:-:S03]  /*6bb0*/  FADD2 R30, R30.F32x2.HI_LO, R118.F32x2.HI_LO ;  /* 0x000000761e1e724b */ /* 0x000fc60000000000 */
[----:B------:R-:W-:Y:S01]  /*6bc0*/  PRMT R4, R4, 0x5410, R49 ;  /* 0x0000541004047816 */ /* 0x000fe20000000031 */
[----:B------:R-:W-:Y:S02]  /*6bd0*/  FADD2 R30, R30.F32x2.HI_LO, R126.F32x2.HI_LO ;  /* 0x0000007e1e1e724b */ /* 0x000fe40000000000 */
[----:B------:R-:W-:Y:S02]  /*6be0*/  MUFU.EX2 R122, R122 ;  /* 0x0000007a007a7308 */ /* 0x000fe40000000800 */
[----:B------:R-:W-:-:S04]  /*6bf0*/  FADD2 R30, R30.F32x2.HI_LO, R134.F32x2.HI_LO ;  /* 0x000000861e1e724b */ /* 0x000fc80000000000 */
[----:B------:R-:W-:Y:S02]  /*6c00*/  FADD2 R30, R30.F32x2.HI_LO, R16.F32x2.HI_LO ;  /* 0x000000101e1e724b */ /* 0x000fe40000000000 */
        /* <DEDUP_REMOVED lines=11> */
[-CC-:B------:R-:W-:Y:S02]  /*6cc0*/  FFMA2 R48, R148.F32x2.HI_LO, R164.reuse.F32, R165.reuse.F32 ;  /* 0x000000a494307249 */ /* 0x180fe400012000a5 */
[----:B------:R-:W-:Y:S01]  /*6cd0*/  MUFU.EX2 R36, R36 ;  /* 0x0000002400247308 */ /* 0x000fe20000000800 */
[----:B------:R-:W-:Y:S01]  /*6ce0*/  FFMA2 R148, R158.F32x2.HI_LO, R164.F32, R165.F32 ;  /* 0x000000a49e947249 */ /* 0x000fe200012000a5 */
[----:B------:R1:W-:Y:S01]  /*6cf0*/  STTM.x8 tmem[UR5], R4 ;  /* 0x00000004000079ed */ /* 0x0003e200081c0005 */
[----:B------:R-:W-:Y:S01]  /*6d00*/  R2UR UR5, R140 ;  /* 0x000000008c0572ca */ /* 0x000fe200000e0000 */
[----:B------:R-:W4:Y:S02]  /*6d10*/  FENCE.VIEW.ASYNC.T ;  /* 0x00000000000073c6 */ /* 0x000f240000000200 */
[----:B----4-:R2:W-:Y:S01]  /*6d20*/  SYNCS.ARRIVE.TRANS64.RED.ART0 RZ, [UR9], R141 ;  /* 0x0000008dffff79a7 */ /* 0x0105e20008500409 */
[----:B------:R-:W-:Y:S01]  /*6d30*/  FADD2 R88, R88.F32x2.HI_LO, R130.F32x2.HI_LO ;  /* 0x000000825858724b */ /* 0x000fe20000000000 */
[----:B------:R-:W4:Y:S01]  /*6d40*/  MUFU.EX2 R37, R37 ;  /* 0x0000002500257308 */ /* 0x000f220000000800 */
[----:B---3--:R-:W-:-:S02]  /*6d50*/  FADD2 R28, R28.F32x2.HI_LO, R14.F32x2.HI_LO ;  /* 0x0000000e1c1c724b */ /* 0x008fc40000000000 */
[----:B------:R-:W-:-:S04]  /*6d60*/  FADD2 R88, R88.F32x2.HI_LO, R42.F32x2.HI_LO ;  /* 0x0000002a5858724b */ /* 0x000fc80000000000 */
[----:B------:R-:W-:Y:S01]  /*6d70*/  FADD2 R88, R88.F32x2.HI_LO, R12.F32x2.HI_LO ;  /* 0x0000000c5858724b */ /* 0x000fe20000000000 */
[----:B------:R-:W-:Y:S08]  /*6d80*/  MUFU.EX2 R38, R38 ;  /* 0x0000002600267308 */ /* 0x000ff00000000800 */
[----:B------:R-:W3:Y:S01]  /*6d90*/  MUFU.EX2 R39, R39 ;  /* 0x0000002700277308 */ /* 0x000ee20000000800 */
[----:B----4-:R-:W-:-:S07]  /*6da0*/  FADD2 R30, R30.F32x2.HI_LO, R36.F32x2.HI_LO ;  /* 0x000000241e1e724b */ /* 0x010fce0000000000 */
[----:B------:R-:W-:Y:S01]  /*6db0*/  MUFU.EX2 R44, R44 ;  /* 0x0000002c002c7308 */ /* 0x000fe20000000800 */
[----:B-1----:R-:W-:-:S07]  /*6dc0*/  F2FP.SATFINITE.E4M3.F32.PACK_AB_MERGE_C R9, R37, R36, RZ ;  /* 0x000000242509723e */ /* 0x002fce00048070ff */
[----:B------:R-:W1:Y:S01]  /*6dd0*/  MUFU.EX2 R45, R45 ;  /* 0x0000002d002d7308 */ /* 0x000e620000000800 */
[----:B------:R-:W-:Y:S01]  /*6de0*/  F2FP.SATFINITE.E4M3.F32.PACK_AB_MERGE_C R4, R15, R14, RZ ;  /* 0x0000000e0f04723e */ /* 0x000fe200048070ff */
[----:B---3--:R-:W-:Y:S01]  /*6df0*/  FADD2 R32, R32.F32x2.HI_LO, R38.F32x2.HI_LO ;  /* 0x000000262020724b */ /* 0x008fe20000000000 */
[----:B------:R-:W-:Y:S02]  /*6e00*/  F2FP.SATFINITE.E4M3.F32.PACK_AB_MERGE_C R5, R39, R38, RZ ;  /* 0x000000262705723e */ /* 0x000fe400048070ff */
[----:B------:R-:W-:-:S03]  /*6e10*/  PRMT R4, R4, 0x5410, R9 ;  /* 0x0000541004047816 */ /* 0x000fc60000000009 */
        /* <DEDUP_REMOVED lines=46> */
[----:B------:R-:W-:Y:S01]  /*7100*/  MUFU.EX2 R34, R34 ;  /* 0x0000002200227308 */ /* 0x000fe20000000800 */
[----:B-1----:R-:W-:Y:S01]  /*7110*/  F2FP.SATFINITE.E4M3.F32.PACK_AB_MERGE_C R11, R147, R146, RZ ;  /* 0x00000092930b723e */ /* 0x002fe200048070ff */
[----:B------:R-:W-:-:S03]  /*7120*/  FADD2 R30, R30.F32x2.HI_LO, R146.F32x2.HI_LO ;  /* 0x000000921e1e724b */ /* 0x000fc60000000000 */
[----:B------:R-:W-:Y:S01]  /*7130*/  PRMT R10, R10, 0x5410, R11 ;  /* 0x000054100a0a7816 */ /* 0x000fe2000000000b */
[----:B------:R-:W-:Y:S02]  /*7140*/  FADD2 R28, R28.F32x2.HI_LO, R30.F32x2.HI_LO ;  /* 0x0000001e1c1c724b */ /* 0x000fe40000000000 */
[----:B------:R-:W1:Y:S08]  /*7150*/  MUFU.EX2 R35, R35 ;  /* 0x0000002300237308 */ /* 0x000e700000000800 */
[----:B------:R-:W3:Y:S01]  /*7160*/  MUFU.EX2 R149, R149 ;  /* 0x0000009500957308 */ /* 0x000ee20000000800 */
[----:B-1----:R-:W-:Y:S01]  /*7170*/  F2FP.SATFINITE.E4M3.F32.PACK_AB_MERGE_C R150, R35, R34, RZ ;  /* 0x000000222396723e */ /* 0x002fe200048070ff */
[----:B------:R-:W-:Y:S01]  /*7180*/  FADD2 R88, R88.F32x2.HI_LO, R34.F32x2.HI_LO ;  /* 0x000000225858724b */ /* 0x000fe20000000000 */
[----:B---3--:R-:W-:Y:S01]  /*7190*/  F2FP.SATFINITE.E4M3.F32.PACK_AB_MERGE_C R11, R149, R148, RZ ;  /* 0x00000094950b723e */ /* 0x008fe200048070ff */
[----:B------:R-:W-:-:S03]  /*71a0*/  FADD2 R32, R32.F32x2.HI_LO, R148.F32x2.HI_LO ;  /* 0x000000942020724b */ /* 0x000fc60000000000 */
[----:B------:R-:W-:Y:S01]  /*71b0*/  PRMT R11, R11, 0x5410, R150 ;  /* 0x000054100b0b7816 */ /* 0x000fe20000000096 */
[----:B------:R-:W-:-:S03]  /*71c0*/  FADD2 R32, R32.F32x2.HI_LO, R88.F32x2.HI_LO ;  /* 0x000000582020724b */ /* 0x000fc60000000000 */
[----:B------:R1:W-:Y:S01]  /*71d0*/  STTM.x8 tmem[UR5], R4 ;  /* 0x00000004000079ed */ /* 0x0003e200081c0005 */
[----:B------:R-:W-:Y:S01]  /*71e0*/  UIADD3 UR5, UPT, UPT, UR4, 0x120, URZ ;  /* 0x0000012004057890 */ /* 0x000fe2000fffe0ff */
[----:B------:R-:W3:Y:S01]  /*71f0*/  FENCE.VIEW.ASYNC.T ;  /* 0x00000000000073c6 */ /* 0x000ee20000000200 */
[----:B------:R-:W-:Y:S02]  /*7200*/  FADD2 R28, R28.F32x2.HI_LO, R32.F32x2.HI_LO ;  /* 0x000000201c1c724b */ /* 0x000fe40000000000 */
[----:B------:R-:W-:Y:S01]  /*7210*/  UPRMT UR5, UR14, 0x654, UR5 ;  /* 0x000006540e057896 */ /* 0x000fe20008000005 */
[----:B---3--:R-:W-:-:S08]  /*7220*/  NOP ;  /* 0x0000000000007918 */ /* 0x008fd00000000000 */
[----:B------:R2:W-:Y:S01]  /*7230*/  @P0 SYNCS.ARRIVE.TRANS64.RED.ART0 RZ, [UR5], R141 ;  /* 0x0000008dffff09a7 */ /* 0x0005e20008500405 */
[----:B------:R-:W3:Y:S01]  /*7240*/  SYNCS.PHASECHK.TRANS64.TRYWAIT P1, [UR4+0x148], RZ ;  /* 0x000148ffff0075a7 */ /* 0x000ee20008021104 */
[----:B-1----:R-:W-:-:S04]  /*7250*/  SHF.R.S32.HI R5, RZ, 0x1f, R160 ;  /* 0x0000001fff057819 */ /* 0x002fc800000114a0 */
[----:B------:R-:W-:-:S04]  /*7260*/  LEA.HI R5, R5, R160, RZ, 0x7 ;  /* 0x000000a005057211 */ /* 0x000fc800078f38ff */
[----:B------:R-:W-:-:S04]  /*7270*/  SHF.R.S32.HI R5, RZ, 0x7, R5 ;  /* 0x00000007ff057819 */ /* 0x000fc80000011405 */
[----:B------:R-:W-:-:S05]  /*7280*/  VIMNMX R135, PT, PT, RZ, R5, !PT ;  /* 0x00000005ff877248 */ /* 0x000fca0007fe0100 */
[----:B------:R-:W-:-:S05]  /*7290*/  IMAD.IADD R4, R84, 0x1, -R135 ;  /* 0x0000000154047824 */ /* 0x000fca00078e0a87 */
[----:B------:R-:W-:Y:S01]  /*72a0*/  ISETP.GE.AND P0, PT, R4, 0x1, PT ;  /* 0x000000010400780c */ /* 0x000fe20003f06270 */
[----:B--23--:R-:W-:-:S12]  /*72b0*/  @!P1 BRA `(.L_x_63) ;  /* 0x0000007000b49947 */ /* 0x00cfd80003800000 */
.L_x_132:
[----:B------:R-:W-:Y:S02]  /*72c0*/  HFMA2 R132, -RZ, RZ, 0, 5.9604644775390625e-08 ;  /* 0x00000001ff847431 */ /* 0x000fe400000001ff */
[----:B------:R-:W-:Y:S01]  /*72d0*/  FADD R133, R28, R29 ;  /* 0x0000001d1c857221 */ /* 0x000fe20000000000 */
[----:B------:R-:W-:Y:S01]  /*72e0*/  MOV R134, 0x1 ;  /* 0x0000000100867802 */ /* 0x000fe20000000f00 */
[----:B------:R-:W-:Y:S06]  /*72f0*/  @!P0 BRA `(.L_x_64) ;  /* 0x0000002800588947 */ /* 0x000fec0003800000 */
[----:B------:R-:W-:Y:S01]  /*7300*/  UIADD3 UR6, UPT, UPT, UR4, 0x120, URZ ;  /* 0x0000012004067890 */ /* 0x000fe2000fffe0ff */
[----:B------:R-:W-:Y:S01]  /*7310*/  IMAD.IADD R158, R135, 0x1, -R113 ;  /* 0x00000001879e7824 */ /* 0x000fe200078e0a71 */
[----:B------:R-:W-:Y:S01]  /*7320*/  MOV R113, R163 ;  /* 0x000000a300717202 */ /* 0x000fe20000000f00 */
[----:B------:R-:W-:Y:S01]  /*7330*/  IMAD.IADD R161, R162, 0x1, R161 ;  /* 0x00000001a2a17824 */ /* 0x000fe200078e02a1 */
[----:B------:R-:W-:Y:S01]  /*7340*/  MOV R141, R84 ;  /* 0x00000054008d7202 */ /* 0x000fe20000000f00 */
[----:B------:R-:W-:Y:S01]  /*7350*/  IMAD.MOV.U32 R132, RZ, RZ, 0x1 ;  /* 0x00000001ff847424 */ /* 0x000fe200078e00ff */
[----:B------:R-:W-:Y:S01]  /*7360*/  MOV R134, 0x1 ;  /* 0x0000000100867802 */ /* 0x000fe20000000f00 */
[----:B------:R-:W-:Y:S01]  /*7370*/  UPRMT UR6, UR14, 0x654, UR6 ;  /* 0x000006540e067896 */ /* 0x000fe20008000006 */
[----:B------:R-:W-:-:S11]  /*7380*/  UMOV UR7, URZ ;  /* 0x000000ff00077c82 */ /* 0x000fd60008000000 */
.L_x_67:
[----:B------:R-:W-:Y:S01]  /*7390*/  IMAD.U32 R6, R132, -0x80000000, RZ ;  /* 0x8000000084067824 */ /* 0x000fe200078e00ff */
[----:B------:R-:W2:Y:S01]  /*73a0*/  LDC R36, c[0x0][0x380] ;  /* 0x0000e000ff247b82 */ /* 0x000ea20000000800 */
[----:B------:R-:W-:Y:S02]  /*73b0*/  R2UR UR5, R85 ;  /* 0x00000000550572ca */ /* 0x000fe400000e0000 */
[----:B------:R-:W-:Y:S01]  /*73c0*/  IADD3 R141, PT, PT, R141, -0x1, RZ ;  /* 0xffffffff8d8d7810 */ /* 0x000fe20007ffe0ff */
[----:B------:R-:W3:Y:S02]  /*73d0*/  SYNCS.PHASECHK.TRANS64.TRYWAIT P0, [UR4+0x110], R6 ;  /* 0x00011006ff0075a7 */ /* 0x000ee40008001104 */
[----:B-123--:R-:W-:Y:S10]  /*73e0*/  @!P0 BRA `(.L_x_65) ;  /* 0x0000007000808947 */ /* 0x00eff40003800000 */
.L_x_134:
[----:B------:R-:W-:Y:S01]  /*73f0*/  VIMNMX R37, PT, PT, RZ, R141, !PT ;  /* 0x0000008dff257248 */ /* 0x000fe20007fe0100 */
[----:B-1----:R-:W1:Y:S01]  /*7400*/  LDTM.x32 R4, tmem[UR5] ;  /* 0x00000005000479ee */ /* 0x002e6200082c0000 */
[----:B------:R-:W-:Y:S01]  /*7410*/  IMAD.MOV.U32 R146, RZ, RZ, -0x1 ;  /* 0xffffffffff927424 */ /* 0x000fe200078e00ff */
[----:B------:R-:W-:Y:S01]  /*7420*/  R2UR UR5, R86 ;  /* 0x00000000560572ca */ /* 0x000fe200000e0000 */
[----:B------:R-:W2:Y:S01]  /*7430*/  LDC R159, c[0x0][0x600] ;  /* 0x00018000ff9f7b82 */ /* 0x000ea20000000800 */
[----:B------:R-:W-:-:S04]  /*7440*/  IMAD R36, R37, 0x80, R36 ;  /* 0x0000008025247824 */ /* 0x000fc800078e0224 */
[----:B------:R-:W-:-:S05]  /*7450*/  IMAD.IADD R147, R36, 0x1, -R161 ;  /* 0x0000000124937824 */ /* 0x000fca00078e0aa1 */
[----:B------:R-:W-:Y:S02]  /*7460*/  VIADDMNMX R37, R147, 0x1f, RZ, !PT ;  /* 0x0000001f93257846 */ /* 0x000fe400078001ff */
[----:B------:R-:W3:Y:S01]  /*7470*/  LDTM.x32 R52, tmem[UR5] ;  /* 0x00000005003479ee */ /* 0x000ee200082c0000 */
[----:B------:R-:W-:Y:S02]  /*7480*/  R2UR UR5, R87 ;  /* 0x00000000570572ca */ /* 0x000fe400000e0000 */
[--C-:B------:R-:W-:Y:S02]  /*7490*/  SHF.R.U32.HI R36, RZ, R37, R146.reuse ;  /* 0x00000025ff247219 */ /* 0x100fe40000011692 */
[----:B------:R-:W-:Y:S02]  /*74a0*/  VIADDMNMX R153, R147, 0x5f, RZ, !PT ;  /* 0x0000005f93997846 */ /* 0x000fe400078001ff */
[----:B------:R-:W-:Y:S02]  /*74b0*/  R2P PR, R36, 0x7e ;  /* 0x0000007e24007804 */ /* 0x000fe40000000000 */
[----:B------:R-:W-:-:S03]  /*74c0*/  SHF.R.U32.HI R153, RZ, R153, R146 ;  /* 0x00000099ff997219 */ /* 0x000fc60000011692 */
[----:B-1----:R-:W-:Y:S02]  /*74d0*/  SEL R99, R5, 0xff800000, P1 ;  /* 0xff80000005637807 */ /* 0x002fe40000800000 */
[----:B------:R-:W-:Y:S02]  /*74e0*/  SEL R88, R6, 0xff800000, P2 ;  /* 0xff80000006587807 */ /* 0x000fe40001000000 */
[----:B------:R-:W-:Y:S02]  /*74f0*/  SEL R89, R7, 0xff800000, P3 ;  /* 0xff80000007597807 */ /* 0x000fe40001800000 */
[----:B------:R-:W-:Y:S02]  /*7500*/  SEL R90, R8, 0xff800000, P4 ;  /* 0xff800000085a7807 */ /* 0x000fe40002000000 */
[----:B------:R-:W-:Y:S02]  /*7510*/  SEL R91, R9, 0xff800000, P5 ;  /* 0xff800000095b7807 */ /* 0x000fe40002800000 */
[----:B------:R-:W-:-:S02]  /*7520*/  SEL R102, R10, 0xff800000, P6 ;  /* 0xff8000000a667807 */ /* 0x000fc40003000000 */
[C---:B------:R-:W-:Y:S02]  /*7530*/  R2P PR, R36.reuse.B1, 0x7f ;  /* 0x0000007f24007804 */ /* 0x040fe40000001000 */
[----:B------:R-:W-:-:S03]  /*7540*/  LOP3.LUT R5, R36, 0x1, RZ, 0xc0, !PT ;  /* 0x0000000124057812 */ /* 0x000fc600078ec0ff */
        /* <DEDUP_REMOVED lines=117> */
[----:B------:R-:W-:Y:S02]  /*7ca0*/  SEL R46, R46, 0xff800000, P2 ;  /* 0xff8000002e2e7807 */ /* 0x000fe40001000000 */
[----:B------:R-:W-:Y:S02]  /*7cb0*/  SEL R47, R47, 0xff800000, P3 ;  /* 0xff8000002f2f7807 */ /* 0x000fe40001800000 */
[----:B------:R-:W-:Y:S02]  /*7cc0*/  SEL R148, R48, 0xff800000, P4 ;  /* 0xff80000030947807 */ /* 0x000fe40002000000 */
[----:B------:R-:W-:Y:S02]  /*7cd0*/  SEL R149, R49, 0xff800000, P5 ;  /* 0xff80000031957807 */ /* 0x000fe40002800000 */
[----:B------:R-:W-:-:S02]  /*7ce0*/  SEL R152, R50, 0xff800000, P6 ;  /* 0xff80000032987807 */ /* 0x000fc40003000000 */
[----:B------:R-:W-:Y:S02]  /*7cf0*/  R2P PR, R154, 0x7e ;  /* 0x0000007e9a007804 */ /* 0x000fe40000000000 */
[----:B------:R-:W-:-:S03]  /*7d00*/  SEL R146, R44, 0xff800000, P0 ;  /* 0xff8000002c927807 */ /* 0x000fc60000000000 */
[----:B-1----:R-:W-:Y:S02]  /*7d10*/  SEL R151, R5, 0xff800000, P1 ;  /* 0xff80000005977807 */ /* 0x002fe40000800000 */
[----:B------:R-:W-:Y:S02]  /*7d20*/  SEL R44, R6, 0xff800000, P2 ;  /* 0xff800000062c7807 */ /* 0x000fe40001000000 */
[----:B------:R-:W-:Y:S01]  /*7d30*/  SEL R45, R7, 0xff800000, P3 ;  /* 0xff800000072d7807 */ /* 0x000fe20001800000 */
[----:B------:R-:W-:Y:S01]  /*7d40*/  IMAD.SHL.U32 R7, R2, 0x4, RZ ;  /* 0x0000000402077824 */ /* 0x000fe200078e00ff */
[----:B------:R-:W-:Y:S02]  /*7d50*/  SEL R48, R8, 0xff800000, P4 ;  /* 0xff80000008307807 */ /* 0x000fe40002000000 */
[----:B------:R-:W-:Y:S02]  /*7d60*/  SEL R49, R9, 0xff800000, P5 ;  /* 0xff80000009317807 */ /* 0x000fe40002800000 */
[----:B------:R-:W-:-:S02]  /*7d70*/  SEL R50, R10, 0xff800000, P6 ;  /* 0xff8000000a327807 */ /* 0x000fc40003000000 */
[C---:B------:R-:W-:Y:S02]  /*7d80*/  R2P PR, R154.reuse.B1, 0x7f ;  /* 0x0000007f9a007804 */ /* 0x040fe40000001000 */
[----:B------:R-:W-:Y:S02]  /*7d90*/  LOP3.LUT R5, R154, 0x1, RZ, 0xc0, !PT ;  /* 0x000000019a057812 */ /* 0x000fe400078ec0ff */
[----:B------:R-:W-:Y:S02]  /*7da0*/  LOP3.LUT R7, R7, 0x1fc, RZ, 0xc0, !PT ;  /* 0x000001fc07077812 */ /* 0x000fe400078ec0ff */
[----:B------:R-:W-:Y:S02]  /*7db0*/  SEL R12, R12, 0xff800000, P0 ;  /* 0xff8000000c0c7807 */ /* 0x000fe40000000000 */
[----:B------:R-:W-:Y:S02]  /*7dc0*/  SEL R13, R13, 0xff800000, P1 ;  /* 0xff8000000d0d7807 */ /* 0x000fe40000800000 */
[----:B------:R-:W-:-:S02]  /*7dd0*/  SEL R14, R14, 0xff800000, P2 ;  /* 0xff8000000e0e7807 */ /* 0x000fc40001000000 */
[----:B------:R-:W-:Y:S02]  /*7de0*/  SEL R15, R15, 0xff800000, P3 ;  /* 0xff8000000f0f7807 */ /* 0x000fe40001800000 */
[----:B------:R-:W-:Y:S02]  /*7df0*/  SEL R16, R16, 0xff800000, P4 ;  /* 0xff80000010107807 */ /* 0x000fe40002000000 */
[----:B------:R-:W-:Y:S02]  /*7e00*/  SEL R17, R17, 0xff800000, P5 ;  /* 0xff80000011117807 */ /* 0x000fe40002800000 */
[----:B------:R-:W-:Y:S02]  /*7e10*/  SEL R18, R18, 0xff800000, P6 ;  /* 0xff80000012127807 */ /* 0x000fe40003000000 */
[----:B------:R-:W-:-:S05]  /*7e20*/  R2P PR, R154.B2, 0x7f ;  /* 0x0000007f9a007804 */ /* 0x000fca0000002000 */
[----:B------:R-:W-:Y:S02]  /*7e30*/  SEL R20, R20, 0xff800000, P0 ;  /* 0xff80000014147807 */ /* 0x000fe40000000000 */
[----:B------:R-:W-:Y:S02]  /*7e40*/  ISETP.NE.U32.AND P0, PT, R5, 0x1, PT ;  /* 0x000000010500780c */ /* 0x000fe40003f05070 */
[----:B------:R-:W-:Y:S02]  /*7e50*/  FMNMX3 R5, R113, R98, R99, !PT ;  /* 0x0000006271057276 */ /* 0x000fe40007800063 */
[----:B------:R-:W-:Y:S02]  /*7e60*/  SEL R150, R4, 0xff800000, !P0 ;  /* 0xff80000004967807 */ /* 0x000fe40004000000 */
[----:B------:R-:W-:Y:S02]  /*7e70*/  FMNMX R4, R88, R89, !PT ;  /* 0x0000005958047209 */ /* 0x000fe40007800000 */
        /* <DEDUP_REMOVED lines=24> */
[----:B------:R-:W-:-:S02]  /*8000*/  SEL R21, R21, 0xff800000, P1 ;  /* 0xff80000015157807 */ /* 0x000fc40000800000 */
[----:B------:R-:W-:Y:S02]  /*8010*/  SEL R22, R22, 0xff800000, P2 ;  /* 0xff80000016167807 */ /* 0x000fe40001000000 */
[----:B------:R-:W-:Y:S02]  /*8020*/  SEL R23, R23, 0xff800000, P3 ;  /* 0xff80000017177807 */ /* 0x000fe40001800000 */
[----:B------:R-:W-:Y:S02]  /*8030*/  SEL R24, R24, 0xff800000, P4 ;  /* 0xff80000018187807 */ /* 0x000fe40002000000 */
[----:B------:R-:W-:Y:S02]  /*8040*/  SEL R25, R25, 0xff800000, P5 ;  /* 0xff80000019197807 */ /* 0x000fe40002800000 */
[----:B------:R-:W-:Y:S02]  /*8050*/  SEL R26, R26, 0xff800000, P6 ;  /* 0xff8000001a1a7807 */ /* 0x000fe40003000000 */
[----:B------:R-:W-:-:S02]  /*8060*/  R2P PR, R154.B3, 0x7f ;  /* 0x0000007f9a007804 */ /* 0x000fc40000003000 */
[----:B------:R-:W-:Y:S02]  /*8070*/  FMNMX3 R5, R5, R12, R13, !PT ;  /* 0x0000000c05057276 */ /* 0x000fe4000780000d */
[----:B------:R-:W-:Y:S02]  /*8080*/  FMNMX3 R4, R4, R14, R15, !PT ;  /* 0x0000000e04047276 */ /* 0x000fe4000780000f */
[----:B------:R-:W-:Y:S02]  /*8090*/  SEL R28, R28, 0xff800000, P0 ;  /* 0xff8000001c1c7807 */ /* 0x000fe40000000000 */
[----:B------:R-:W-:Y:S02]  /*80a0*/  FMNMX3 R5, R5, R20, R21, !PT ;  /* 0x0000001405057276 */ /* 0x000fe40007800015 */
[----:B------:R-:W-:Y:S02]  /*80b0*/  FMNMX3 R4, R4, R22, R23, !PT ;  /* 0x0000001604047276 */ /* 0x000fe40007800017 */
[----:B------:R-:W-:-:S02]  /*80c0*/  SEL R29, R29, 0xff800000, P1 ;  /* 0xff8000001d1d7807 */ /* 0x000fc40000800000 */
[----:B------:R-:W-:Y:S02]  /*80d0*/  SEL R30, R30, 0xff800000, P2 ;  /* 0xff8000001e1e7807 */ /* 0x000fe40001000000 */
[----:B------:R-:W-:Y:S02]  /*80e0*/  SEL R31, R31, 0xff800000, P3 ;  /* 0xff8000001f1f7807 */ /* 0x000fe40001800000 */
[----:B------:R-:W-:Y:S02]  /*80f0*/  FMNMX3 R5, R5, R28, R29, !PT ;  /* 0x0000001c05057276 */ /* 0x000fe4000780001d */
[----:B------:R-:W-:Y:S02]  /*8100*/  FMNMX3 R4, R4, R30, R31, !PT ;  /* 0x0000001e04047276 */ /* 0x000fe4000780001f */
[----:B------:R-:W-:Y:S02]  /*8110*/  ISETP.GT.AND P0, PT, R153, -0x1, PT ;  /* 0xffffffff9900780c */ /* 0x000fe40003f04270 */
[----:B------:R-:W-:-:S02]  /*8120*/  FMNMX R160, R5, R4, !PT ;  /* 0x0000000405a07209 */ /* 0x000fc40007800000 */
[----:B------:R-:W-:Y:S02]  /*8130*/  FMNMX R5, R90, R91, !PT ;  /* 0x0000005b5a057209 */ /* 0x000fe40007800000 */
[----:B------:R-:W-:Y:S02]  /*8140*/  FMNMX R4, R102, R103, !PT ;  /* 0x0000006766047209 */ /* 0x000fe40007800000 */
        /* <DEDUP_REMOVED lines=18> */
[----:B------:R-:W-:Y:S02]  /*8270*/  SEL R153, R51, 0xff800000, !P0 ;  /* 0xff80000033997807 */ /* 0x000fe40004000000 */
[----:B------:R-:W-:Y:S02]  /*8280*/  LOP3.LUT P2, RZ, R154, 0x80, RZ, 0xc0, !PT ;  /* 0x000000809aff7812 */ /* 0x000fe4000784c0ff */
[----:B------:R-:W-:Y:S02]  /*8290*/  FMNMX3 R5, R5, R40, R41, !PT ;  /* 0x0000002805057276 */ /* 0x000fe40007800029 */
[----:B------:R-:W-:-:S02]  /*82a0*/  FMNMX3 R4, R4, R42, R43, !PT ;  /* 0x0000002a04047276 */ /* 0x000fc4000780002b */
[----:B------:R-:W-:Y:S02]  /*82b0*/  LOP3.LUT P1, RZ, R154, 0x8000, RZ, 0xc0, !PT ;  /* 0x000080009aff7812 */ /* 0x000fe4000782c0ff */
[----:B------:R-:W-:Y:S02]  /*82c0*/  SEL R51, R11, 0xff800000, P2 ;  /* 0xff8000000b337807 */ /* 0x000fe40001000000 */
[----:B------:R-:W-:Y:S02]  /*82d0*/  FMNMX3 R5, R5, R148, R149, !PT ;  /* 0x0000009405057276 */ /* 0x000fe40007800095 */
[----:B------:R-:W-:Y:S02]  /*82e0*/  FMNMX3 R4, R4, R152, R153, !PT ;  /* 0x0000009804047276 */ /* 0x000fe40007800099 */
[----:B------:R-:W-:Y:S02]  /*82f0*/  LOP3.LUT P0, RZ, R154, 0x800000, RZ, 0xc0, !PT ;  /* 0x008000009aff7812 */ /* 0x000fe4000780c0ff */
[----:B------:R-:W-:-:S02]  /*8300*/  SEL R19, R19, 0xff800000, P1 ;  /* 0xff80000013137807 */ /* 0x000fc40000800000 */
[----:B------:R-:W-:Y:S02]  /*8310*/  FMNMX3 R5, R5, R48, R49, !PT ;  /* 0x0000003005057276 */ /* 0x000fe40007800031 */
[----:B------:R-:W-:Y:S02]  /*8320*/  FMNMX3 R4, R4, R50, R51, !PT ;  /* 0x0000003204047276 */ /* 0x000fe40007800033 */
[----:B------:R-:W-:Y:S02]  /*8330*/  ISETP.GT.AND P3, PT, R154, -0x1, PT ;  /* 0xffffffff9a00780c */ /* 0x000fe40003f64270 */
[----:B------:R-:W-:Y:S02]  /*8340*/  SEL R27, R27, 0xff800000, P0 ;  /* 0xff8000001b1b7807 */ /* 0x000fe40000000000 */
[----:B------:R-:W-:Y:S02]  /*8350*/  FMNMX3 R5, R5, R16, R17, !PT ;  /* 0x0000001005057276 */ /* 0x000fe40007800011 */
[----:B------:R-:W-:-:S02]  /*8360*/  FMNMX3 R4, R4, R18, R19, !PT ;  /* 0x0000001204047276 */ /* 0x000fc40007800013 */
[----:B------:R-:W-:Y:S02]  /*8370*/  SEL R155, R35, 0xff800000, !P3 ;  /* 0xff800000239b7807 */ /* 0x000fe40005800000 */
[----:B------:R-:W-:Y:S02]  /*8380*/  SEL R156, R32, 0xff800000, P4 ;  /* 0xff800000209c7807 */ /* 0x000fe40002000000 */
[----:B------:R-:W-:Y:S02]  /*8390*/  SEL R157, R33, 0xff800000, P5 ;  /* 0xff800000219d7807 */ /* 0x000fe40002800000 */
[----:B------:R-:W-:Y:S02]  /*83a0*/  SEL R154, R34, 0xff800000, P6 ;  /* 0xff800000229a7807 */ /* 0x000fe40003000000 */
[----:B------:R-:W-:Y:S02]  /*83b0*/  FMNMX3 R5, R5, R24, R25, !PT ;  /* 0x0000001805057276 */ /* 0x000fe40007800019 */
[----:B------:R-:W-:-:S02]  /*83c0*/  FMNMX3 R4, R4, R26, R27, !PT ;  /* 0x0000001a04047276 */ /* 0x000fc4000780001b */
[----:B------:R-:W-:Y:S02]  /*83d0*/  FMNMX3 R5, R5, R156, R157, !PT ;  /* 0x0000009c05057276 */ /* 0x000fe4000780009d */
[----:B------:R-:W-:-:S04]  /*83e0*/  FMNMX3 R4, R4, R154, R155, !PT ;  /* 0x0000009a04047276 */ /* 0x000fc8000780009b */
[----:B------:R-:W-:-:S04]  /*83f0*/  FMNMX3 R160, R160, R5, R4, !PT ;  /* 0x00000005a0a07276 */ /* 0x000fc80007800004 */
[----:B------:R-:W-:-:S04]  /*8400*/  FSETP.NEU.AND P0, PT, R160, -INF , PT ;  /* 0xff800000a000780b */ /* 0x000fc80003f0d000 */
[----:B------:R-:W-:Y:S02]  /*8410*/  FSEL R162, R160, RZ, P0 ;  /* 0x000000ffa0a27208 */ /* 0x000fe40000000000 */
[----:B------:R-:W-:-:S03]  /*8420*/  ELECT P0, URZ, PT ;  /* 0x0000000000ff782f */ /* 0x000fc60003800000 */
[----:B------:R-:W-:-:S04]  /*8430*/  FADD R164, -R162, R113 ;  /* 0x00000071a2a47221 */ /* 0x000fc80000000100 */
[----:B--2---:R-:W-:-:S05]  /*8440*/  FMUL R164, R164, R159 ;  /* 0x0000009fa4a47220 */ /* 0x004fca0000400000 */
[----:B------:R-:W-:Y:S02]  /*8450*/  FSETP.GE.AND P1, PT, R164, -4, PT ;  /* 0xc0800000a400780b */ /* 0x000fe40003f26000 */
[----:B------:R-:W1:Y:S02]  /*8460*/  MUFU.EX2 R164, R164 ;  /* 0x000000a400a47308 */ /* 0x000e640000000800 */
[C---:B------:R-:W-:Y:S02]  /*8470*/  FSEL R162, R113.reuse, R162, P1 ;  /* 0x000000a271a27208 */ /* 0x040fe40000800000 */
[----:B------:R-:W-:-:S03]  /*8480*/  FSEL R163, R113, R160, P1 ;  /* 0x000000a071a37208 */ /* 0x000fc60000800000 */
[----:B------:R-:W-:-:S04]  /*8490*/  FFMA R162, -R162, R159, 8 ;  /* 0x41000000a2a27423 */ /* 0x000fc8000000019f */
[-CC-:B------:R-:W-:Y:S02]  /*84a0*/  FFMA2 R32, R98.F32x2.HI_LO, R159.reuse.F32, R162.reuse.F32 ;  /* 0x0000009f62207249 */ /* 0x180fe400012000a2 */
[-CC-:B------:R-:W-:Y:S02]  /*84b0*/  FFMA2 R34, R88.F32x2.HI_LO, R159.reuse.F32, R162.reuse.F32 ;  /* 0x0000009f58227249 */ /* 0x180fe400012000a2 */
[-CC-:B------:R-:W-:Y:S02]  /*84c0*/  FFMA2 R88, R90.F32x2.HI_LO, R159.reuse.F32, R162.reuse.F32 ;  /* 0x0000009f5a587249 */ /* 0x180fe400012000a2 */
[-CC-:B------:R-:W-:Y:S01]  /*84d0*/  FFMA2 R90, R102.F32x2.HI_LO, R159.reuse.F32, R162.reuse.F32 ;  /* 0x0000009f665a7249 */ /* 0x180fe200012000a2 */
[----:B------:R-:W-:Y:S01]  /*84e0*/  MUFU.EX2 R32, R32 ;  /* 0x0000002000207308 */ /* 0x000fe20000000800 */
[-CC-:B------:R-:W-:Y:S01]  /*84f0*/  FFMA2 R92, R92.F32x2.HI_LO, R159.reuse.F32, R162.reuse.F32 ;  /* 0x0000009f5c5c7249 */ /* 0x180fe200012000a2 */
[----:B-1----:R-:W-:Y:S01]  /*8500*/  FSEL R164, R164, 1, !P1 ;  /* 0x3f800000a4a47808 */ /* 0x002fe20004800000 */
[----:B------:R-:W-:-:S02]  /*8510*/  FFMA2 R94, R94.F32x2.HI_LO, R159.F32, R162.F32 ;  /* 0x0000009f5e5e7249 */ /* 0x000fc400012000a2 */
[-CC-:B------:R-:W-:Y:S02]  /*8520*/  FFMA2 R96, R96.F32x2.HI_LO, R159.reuse.F32, R162.reuse.F32 ;  /* 0x0000009f60607249 */ /* 0x180fe400012000a2 */
[-CC-:B------:R-:W-:Y:S01]  /*8530*/  FFMA2 R98, R108.F32x2.HI_LO, R159.reuse.F32, R162.reuse.F32 ;  /* 0x0000009f6c627249 */ /* 0x180fe200012000a2 */
[----:B------:R-:W1:Y:S01]  /*8540*/  MUFU.EX2 R33, R33 ;  /* 0x0000002100217308 */ /* 0x000e620000000800 */
[-CC-:B------:R-:W-:Y:S01]  /*8550*/  FFMA2 R100, R100.F32x2.HI_LO, R159.reuse.F32, R162.reuse.F32 ;  /* 0x0000009f64647249 */ /* 0x180fe200012000a2 */
[----:B------:R2:W-:Y:S01]  /*8560*/  STS [R7+UR4+0x18c], R164 ;  /* 0x00018ca407007988 */ /* 0x0005e20008000804 */
        /* <DEDUP_REMOVED lines=8> */
[----:B------:R-:W3:Y:S01]  /*85f0*/  MUFU.EX2 R35, R35 ;  /* 0x0000002300237308 */ /* 0x000ee20000000800 */
[----:B-1----:R-:W-:Y:S01]  /*8600*/  F2FP.SATFINITE.E4M3.F32.PACK_AB_MERGE_C R4, R33, R32, RZ ;  /* 0x000000202104723e */ /* 0x002fe200048070ff */
[-CC-:B------:R-:W-:Y:S02]  /*8610*/  FFMA2 R52, R52.F32x2.HI_LO, R159.reuse.F32, R162.reuse.F32 ;  /* 0x0000009f34347249 */ /* 0x180fe400012000a2 */
[-CC-:B------:R-:W-:Y:S02]  /*8620*/  FFMA2 R54, R54.F32x2.HI_LO, R159.reuse.F32, R162.reuse.F32 ;  /* 0x0000009f36367249 */ /* 0x180fe400012000a2 */
[----:B------:R-:W-:-:S02]  /*8630*/  FFMA2 R56, R56.F32x2.HI_LO, R159.F32, R162.F32 ;  /* 0x0000009f38387249 */ /* 0x000fc400012000a2 */
[----:B------:R-:W-:Y:S01]  /*8640*/  MUFU.EX2 R88, R88 ;  /* 0x0000005800587308 */ /* 0x000fe20000000800 */
[-CC-:B------:R-:W-:Y:S02]  /*8650*/  FFMA2 R58, R58.F32x2.HI_LO, R159.reuse.F32, R162.reuse.F32 ;  /* 0x0000009f3a3a7249 */ /* 0x180fe400012000a2 */
[-CC-:B------:R-:W-:Y:S02]  /*8660*/  FFMA2 R60, R60.F32x2.HI_LO, R159.reuse.F32, R162.reuse.F32 ;  /* 0x0000009f3c3c7249 */ /* 0x180fe400012000a2 */
[-CC-:B------:R-:W-:Y:S02]  /*8670*/  FFMA2 R62, R62.F32x2.HI_LO, R159.reuse.F32, R162.reuse.F32 ;  /* 0x0000009f3e3e7249 */ /* 0x180fe400012000a2 */
[-CC-:B------:R-:W-:Y:S01]  /*8680*/  FFMA2 R64, R64.F32x2.HI_LO, R159.reuse.F32, R162.reuse.F32 ;  /* 0x0000009f40407249 */ /* 0x180fe200012000a2 */
[----:B------:R-:W1:Y:S01]  /*8690*/  MUFU.EX2 R89, R89 ;  /* 0x0000005900597308 */ /* 0x000e620000000800 */
[----:B---3--:R-:W-:Y:S01]  /*86a0*/  F2FP.SATFINITE.E4M3.F32.PACK_AB_MERGE_C R5, R35, R34, RZ ;  /* 0x000000222305723e */ /* 0x008fe200048070ff */
[----:B------:R-:W-:-:S02]  /*86b0*/  FFMA2 R66, R66.F32x2.HI_LO, R159.F32, R162.F32 ;  /* 0x0000009f42427249 */ /* 0x000fc400012000a2 */
[-CC-:B------:R-:W-:Y:S01]  /*86c0*/  FFMA2 R68, R68.F32x2.HI_LO, R159.reuse.F32, R162.reuse.F32 ;  /* 0x0000009f44447249 */ /* 0x180fe200012000a2 */
[----:B------:R-:W-:Y:S01]  /*86d0*/  PRMT R4, R4, 0x5410, R5 ;  /* 0x0000541004047816 */ /* 0x000fe20000000005 */
[-CC-:B------:R-:W-:Y:S02]  /*86e0*/  FFMA2 R70, R70.F32x2.HI_LO, R159.reuse.F32, R162.reuse.F32 ;  /* 0x0000009f46467249 */ /* 0x180fe400012000a2 */
[----:B------:R-:W-:Y:S01]  /*86f0*/  MUFU.EX2 R90, R90 ;  /* 0x0000005a005a7308 */ /* 0x000fe20000000800 */
[-CC-:B------:R-:W-:Y:S02]  /*8700*/  FFMA2 R72, R72.F32x2.HI_LO, R159.reuse.F32, R162.reuse.F32 ;  /* 0x0000009f48487249 */ /* 0x180fe400012000a2 */
[-CC-:B------:R-:W-:Y:S02]  /*8710*/  FFMA2 R74, R74.F32x2.HI_LO, R159.reuse.F32, R162.reuse.F32 ;  /* 0x0000009f4a4a7249 */ /* 0x180fe400012000a2 */
[-CC-:B------:R-:W-:Y:S02]  /*8720*/  FFMA2 R76, R76.F32x2.HI_LO, R159.reuse.F32, R162.reuse.F32 ;  /* 0x0000009f4c4c7249 */ /* 0x180fe400012000a2 */
[-CC-:B------:R-:W-:Y:S01]  /*8730*/  FFMA2 R120, R124.F32x2.HI_LO, R159.reuse.F32, R162.reuse.F32 ;  /* 0x0000009f7c787249 */ /* 0x180fe200012000a2 */
[----:B------:R-:W3:Y:S01]  /*8740*/  MUFU.EX2 R91, R91 ;  /* 0x0000005b005b7308 */ /* 0x000ee20000000800 */
        /* <DEDUP_REMOVED lines=19> */
[-CC-:B------:R-:W-:Y:S01]  /*8880*/  FFMA2 R48, R48.F32x2.HI_LO, R159.reuse.F32, R162.reuse.F32 ;  /* 0x0000009f30307249 */ /* 0x180fe200012000a2 */
        /* <DEDUP_REMOVED lines=11> */
[----:B--2---:R-:W-:Y:S01]  /*8940*/  F2FP.SATFINITE.E4M3.F32.PACK_AB_MERGE_C R7, R95, R94, RZ ;  /* 0x0000005e5f07723e */ /* 0x004fe200048070ff */
[----:B------:R-:W-:-:S02]  /*8950*/  FFMA2 R24, R24.F32x2.HI_LO, R159.F32, R162.F32 ;  /* 0x0000009f18187249 */ /* 0x000fc400012000a2 */
[-CC-:B------:R-:W-:Y:S01]  /*8960*/  FFMA2 R26, R26.F32x2.HI_LO, R159.reuse.F32, R162.reuse.F32 ;  /* 0x0000009f1a1a7249 */ /* 0x180fe200012000a2 */
[----:B------:R-:W-:Y:S01]  /*8970*/  PRMT R6, R6, 0x5410, R7 ;  /* 0x0000541006067816 */ /* 0x000fe20000000007 */
[----:B------:R-:W-:Y:S02]  /*8980*/  FFMA2 R28, R28.F32x2.HI_LO, R159.F32, R162.F32 ;  /* 0x0000009f1c1c7249 */ /* 0x000fe400012000a2 */
[----:B------:R-:W-:Y:S08]  /*8990*/  MUFU.EX2 R98, R98 ;  /* 0x0000006200627308 */ /* 0x000ff00000000800 */
[----:B------:R-:W2:Y:S01]  /*89a0*/  MUFU.EX2 R99, R99 ;  /* 0x0000006300637308 */ /* 0x000ea20000000800 */
[----:B-1----:R-:W-:-:S07]  /*89b0*/  F2FP.SATFINITE.E4M3.F32.PACK_AB_MERGE_C R7, R97, R96, RZ ;  /* 0x000000606107723e */ /* 0x002fce00048070ff */
[----:B------:R-:W-:Y:S08]  /*89c0*/  MUFU.EX2 R100, R100 ;  /* 0x0000006400647308 */ /* 0x000ff00000000800 */
[----:B------:R-:W1:Y:S01]  /*89d0*/  MUFU.EX2 R101, R101 ;  /* 0x0000006500657308 */ /* 0x000e620000000800 */
[----:B--2---:R-:W-:-:S04]  /*89e0*/  F2FP.SATFINITE.E4M3.F32.PACK_AB_MERGE_C R8, R99, R98, RZ ;  /* 0x000000626308723e */ /* 0x004fc800048070ff */
[----:B------:R-:W-:-:S03]  /*89f0*/  PRMT R7, R7, 0x5410, R8 ;  /* 0x0000541007077816 */ /* 0x000fc60000000008 */
        /* <DEDUP_REMOVED lines=18> */
[----:B------:R-:W-:Y:S01]  /*8b20*/  MUFU.EX2 R116, R116 ;  /* 0x0000007400747308 */ /* 0x000fe20000000800 */
[----:B--2---:R-:W-:-:S04]  /*8b30*/  F2FP.SATFINITE.E4M3.F32.PACK_AB_MERGE_C R11, R111, R110, RZ ;  /* 0x0000006e6f0b723e */ /* 0x004fc800048070ff */
[----:B------:R-:W-:-:S03]  /*8b40*/  PRMT R10, R10, 0x5410, R11 ;  /* 0x000054100a0a7816 */ /* 0x000fc6000000000b */
[----:B------:R-:W1:Y:S08]  /*8b50*/  MUFU.EX2 R117, R117 ;  /* 0x0000007500757308 */ /* 0x000e700000000800 */
[----:B------:R-:W2:Y:S08]  /*8b60*/  MUFU.EX2 R115, R115 ;  /* 0x0000007300737308 */ /* 0x000eb00000000800 */
[----:B------:R-:W-:Y:S01]  /*8b70*/  MUFU.EX2 R52, R52 ;  /* 0x0000003400347308 */ /* 0x000fe20000000800 */
[----:B-1----:R-:W-:-:S07]  /*8b80*/  F2FP.SATFINITE.E4M3.F32.PACK_AB_MERGE_C R118, R117, R116, RZ ;  /* 0x000000747576723e */ /* 0x002fce00048070ff */
[----:B------:R-:W-:Y:S01]  /*8b90*/  MUFU.EX2 R53, R53 ;  /* 0x0000003500357308 */ /* 0x000fe20000000800 */
[----:B--2---:R-:W-:-:S04]  /*8ba0*/  F2FP.SATFINITE.E4M3.F32.PACK_AB_MERGE_C R11, R115, R114, RZ ;  /* 0x00000072730b723e */ /* 0x004fc800048070ff */
[----:B------:R-:W-:Y:S01]  /*8bb0*/  PRMT R11, R11, 0x5410, R118 ;  /* 0x000054100b0b7816 */ /* 0x000fe20000000076 */
[----:B------:R1:W-:Y:S06]  /*8bc0*/  BAR.ARV R3, 0x40 ;  /* 0x000100030000751d */ /* 0x0003ec0000002000 */
[----:B------:R-:W-:Y:S01]  /*8bd0*/  MUFU.EX2 R54, R54 ;  /* 0x0000003600367308 */ /* 0x000fe20000000800 */
[----:B------:R-:W-:Y:S01]  /*8be0*/  FFMA2 R118, R122.F32x2.HI_LO, R159.F32, R162.F32 ;  /* 0x0000009f7a767249 */ /* 0x000fe200012000a2 */
[----:B------:R2:W-:Y:S01]  /*8bf0*/  STTM.x8 tmem[UR5], R4 ;  /* 0x00000004000079ed */ /* 0x0005e200081c0005 */
[----:B------:R-:W-:-:S05]  /*8c00*/  R2UR UR5, R138 ;  /* 0x000000008a0572ca */ /* 0x000fca00000e0000 */
[----:B------:R-:W2:Y:S08]  /*8c10*/  MUFU.EX2 R55, R55 ;  /* 0x0000003700377308 */ /* 0x000eb00000000800 */
[----:B------:R-:W-:Y:S08]  /*8c20*/  MUFU.EX2 R56, R56 ;  /* 0x0000003800387308 */ /* 0x000ff00000000800 */
[----:B------:R-:W3:Y:S08]  /*8c30*/  MUFU.EX2 R57, R57 ;  /* 0x0000003900397308 */ /* 0x000ef00000000800 */
[----:B------:R-:W-:Y:S01]  /*8c40*/  MUFU.EX2 R58, R58 ;  /* 0x0000003a003a7308 */ /* 0x000fe20000000800 */
[----:B--2---:R-:W-:-:S07]  /*8c50*/  F2FP.SATFINITE.E4M3.F32.PACK_AB_MERGE_C R5, R55, R54, RZ ;  /* 0x000000363705723e */ /* 0x004fce00048070ff */
[----:B------:R-:W2:Y:S01]  /*8c60*/  MUFU.EX2 R59, R59 ;  /* 0x0000003b003b7308 */ /* 0x000ea20000000800 */
[----:B------:R-:W-:-:S04]  /*8c70*/  F2FP.SATFINITE.E4M3.F32.PACK_AB_MERGE_C R4, R53, R52, RZ ;  /* 0x000000343504723e */ /* 0x000fc800048070ff */
[----:B------:R-:W-:Y:S02]  /*8c80*/  PRMT R4, R4, 0x5410, R5 ;  /* 0x0000541004047816 */ /* 0x000fe40000000005 */
[----:B---3--:R-:W-:Y:S01]  /*8c90*/  F2FP.SATFINITE.E4M3.F32.PACK_AB_MERGE_C R5, R57, R56, RZ ;  /* 0x000000383905723e */ /* 0x008fe200048070ff */
[----:B------:R-:W-:Y:S08]  /*8ca0*/  MUFU.EX2 R60, R60 ;  /* 0x0000003c003c7308 */ /* 0x000ff00000000800 */
[----:B------:R-:W3:Y:S01]  /*8cb0*/  MUFU.EX2 R61, R61 ;  /* 0x0000003d003d7308 */ /* 0x000ee20000000800 */
[----:B--2---:R-:W-:-:S04]  /*8cc0*/  F2FP.SATFINITE.E4M3.F32.PACK_AB_MERGE_C R6, R59, R58, RZ ;  /* 0x0000003a3b06723e */ /* 0x004fc800048070ff */
[----:B------:R-:W-:-:S03]  /*8cd0*/  PRMT R5, R5, 0x5410, R6 ;  /* 0x0000541005057816 */ /* 0x000fc60000000006 */
[----:B------:R-:W-:Y:S08]  /*8ce0*/  MUFU.EX2 R62, R62 ;  /* 0x0000003e003e7308 */ /* 0x000ff00000000800 */
[----:B------:R-:W2:Y:S01]  /*8cf0*/  MUFU.EX2 R63, R63 ;  /* 0x0000003f003f7308 */ /* 0x000ea20000000800 */
[----:B---3--:R-:W-:-:S07]  /*8d00*/  F2FP.SATFINITE.E4M3.F32.PACK_AB_MERGE_C R6, R61, R60, RZ ;  /* 0x0000003c3d06723e */ /* 0x008fce00048070ff */
        /* <DEDUP_REMOVED lines=29> */
[----:B------:R-:W-:Y:S01]  /*8ee0*/  MUFU.EX2 R82, R82 ;  /* 0x0000005200527308 */ /* 0x000fe20000000800 */
[----:B--2---:R-:W-:-:S04]  /*8ef0*/  F2FP.SATFINITE.E4M3.F32.PACK_AB_MERGE_C R11, R119, R118, RZ ;  /* 0x00000076770b723e */ /* 0x004fc800048070ff */
[----:B------:R-:W-:-:S03]  /*8f00*/  PRMT R10, R10, 0x5410, R11 ;  /* 0x000054100a0a7816 */ /* 0x000fc6000000000b */
[----:B------:R-:W2:Y:S08]  /*8f10*/  MUFU.EX2 R83, R83 ;  /* 0x0000005300537308 */ /* 0x000eb00000000800 */
[----:B------:R-:W3:Y:S08]  /*8f20*/  MUFU.EX2 R121, R121 ;  /* 0x0000007900797308 */ /* 0x000ef00000000800 */
[----:B------:R-:W-:Y:S01]  /*8f30*/  MUFU.EX2 R78, R78 ;  /* 0x0000004e004e7308 */ /* 0x000fe20000000800 */
[----:B--2---:R-:W-:-:S07]  /*8f40*/  F2FP.SATFINITE.E4M3.F32.PACK_AB_MERGE_C R122, R83, R82, RZ ;  /* 0x00000052537a723e */ /* 0x004fce00048070ff */
[----:B------:R-:W2:Y:S01]  /*8f50*/  MUFU.EX2 R79, R79 ;  /* 0x0000004f004f7308 */ /* 0x000ea20000000800 */
[----:B---3--:R-:W-:-:S04]  /*8f60*/  F2FP.SATFINITE.E4M3.F32.PACK_AB_MERGE_C R11, R121, R120, RZ ;  /* 0x00000078790b723e */ /* 0x008fc800048070ff */
[----:B------:R-:W-:Y:S01]  /*8f70*/  PRMT R11, R11, 0x5410, R122 ;  /* 0x000054100b0b7816 */ /* 0x000fe2000000007a */
[-CC-:B------:R-:W-:Y:S02]  /*8f80*/  FFMA2 R122, R128.F32x2.HI_LO, R159.reuse.F32, R162.reuse.F32 ;  /* 0x0000009f807a7249 */ /* 0x180fe400012000a2 */
[-CC-:B------:R-:W-:Y:S01]  /*8f90*/  FFMA2 R128, R130.F32x2.HI_LO, R159.reuse.F32, R162.reuse.F32 ;  /* 0x0000009f82807249 */ /* 0x180fe200012000a2 */
[----:B------:R-:W-:Y:S01]  /*8fa0*/  MUFU.EX2 R80, R80 ;  /* 0x0000005000507308 */ /* 0x000fe20000000800 */
[-CC-:B------:R-:W-:Y:S01]  /*8fb0*/  FFMA2 R130, R142.F32x2.HI_LO, R159.reuse.F32, R162.reuse.F32 ;  /* 0x0000009f8e827249 */ /* 0x180fe200012000a2 */
[----:B------:R2:W-:Y:S01]  /*8fc0*/  STTM.x8 tmem[UR5], R4 ;  /* 0x00000004000079ed */ /* 0x0005e200081c0005 */
[-CC-:B------:R-:W-:Y:S01]  /*8fd0*/  FFMA2 R142, R146.F32x2.HI_LO, R159.reuse.F32, R162.reuse.F32 ;  /* 0x0000009f928e7249 */ /* 0x180fe200012000a2 */
[----:B------:R-:W-:Y:S01]  /*8fe0*/  R2UR UR5, R139 ;  /* 0x000000008b0572ca */ /* 0x000fe200000e0000 */
[-CC-:B------:R-:W-:Y:S02]  /*8ff0*/  FFMA2 R146, R152.F32x2.HI_LO, R159.reuse.F32, R162.reuse.F32 ;  /* 0x0000009f98927249 */ /* 0x180fe400012000a2 */
[-CC-:B------:R-:W-:Y:S01]  /*9000*/  FFMA2 R152, R30.F32x2.HI_LO, R159.reuse.F32, R162.reuse.F32 ;  /* 0x0000009f1e987249 */ /* 0x180fe200012000a2 */
[----:B------:R-:W-:Y:S01]  /*9010*/  MUFU.EX2 R122, R122 ;  /* 0x0000007a007a7308 */ /* 0x000fe20000000800 */
[----:B------:R-:W-:-:S07]  /*9020*/  FFMA2 R30, R154.F32x2.HI_LO, R159.F32, R162.F32 ;  /* 0x0000009f9a1e7249 */ /* 0x000fce00012000a2 */
[----:B------:R-:W3:Y:S08]  /*9030*/  MUFU.EX2 R123, R123 ;  /* 0x0000007b007b7308 */ /* 0x000ef00000000800 */
[----:B------:R-:W4:Y:S08]  /*9040*/  MUFU.EX2 R81, R81 ;  /* 0x0000005100517308 */ /* 0x000f300000000800 */
[----:B------:R-:W-:Y:S01]  /*9050*/  MUFU.EX2 R124, R124 ;  /* 0x0000007c007c7308 */ /* 0x000fe20000000800 */
[----:B--2---:R-:W-:-:S07]  /*9060*/  F2FP.SATFINITE.E4M3.F32.PACK_AB_MERGE_C R5, R79, R78, RZ ;  /* 0x0000004e4f05723e */ /* 0x004fce00048070ff */
[----:B------:R-:W2:Y:S01]  /*9070*/  MUFU.EX2 R125, R125 ;  /* 0x0000007d007d7308 */ /* 0x000ea20000000800 */
[----:B---3--:R-:W-:-:S04]  /*9080*/  F2FP.SATFINITE.E4M3.F32.PACK_AB_MERGE_C R4, R123, R122, RZ ;  /* 0x0000007a7b04723e */ /* 0x008fc800048070ff */
[----:B------:R-:W-:Y:S02]  /*9090*/  PRMT R4, R4, 0x5410, R5 ;  /* 0x0000541004047816 */ /* 0x000fe40000000005 */
[----:B----4-:R-:W-:Y:S01]  /*90a0*/  F2FP.SATFINITE.E4M3.F32.PACK_AB_MERGE_C R5, R81, R80, RZ ;  /* 0x000000505105723e */ /* 0x010fe200048070ff */
        /* <DEDUP_REMOVED lines=47> */
[----:B------:R-:W-:Y:S01]  /*93a0*/  MUFU.EX2 R48, R48 ;  /* 0x0000003000307308 */ /* 0x000fe20000000800 */
[----:B------:R2:W-:Y:S01]  /*93b0*/  STTM.x8 tmem[UR5], R4 ;  /* 0x00000004000079ed */ /* 0x0005e200081c0005 */
[----:B------:R-:W-:Y:S01]  /*93c0*/  FFMA2 R150, R156.F32x2.HI_LO, R159.F32, R162.F32 ;  /* 0x0000009f9c967249 */ /* 0x000fe200012000a2 */
[----:B------:R-:W-:Y:S01]  /*93d0*/  R2UR UR5, R140 ;  /* 0x000000008c0572ca */ /* 0x000fe200000e0000 */
[----:B------:R-:W3:Y:S04]  /*93e0*/  FENCE.VIEW.ASYNC.T ;  /* 0x00000000000073c6 */ /* 0x000ee80000000200 */
[----:B------:R-:W-:Y:S08]  /*93f0*/  MUFU.EX2 R148, R148 ;  /* 0x0000009400947308 */ /* 0x000ff00000000800 */
[----:B------:R-:W4:Y:S08]  /*9400*/  MUFU.EX2 R149, R149 ;  /* 0x0000009500957308 */ /* 0x000f300000000800 */
[----:B------:R-:W5:Y:S08]  /*9410*/  MUFU.EX2 R49, R49 ;  /* 0x0000003100317308 */ /* 0x000f700000000800 */
[----:B------:R-:W-:Y:S01]  /*9420*/  MUFU.EX2 R50, R50 ;  /* 0x0000003200327308 */ /* 0x000fe20000000800 */
[----:B--2---:R-:W-:-:S07]  /*9430*/  F2FP.SATFINITE.E4M3.F32.PACK_AB_MERGE_C R5, R45, R44, RZ ;  /* 0x0000002c2d05723e */ /* 0x004fce00048070ff */
[----:B------:R-:W2:Y:S01]  /*9440*/  MUFU.EX2 R51, R51 ;  /* 0x0000003300337308 */ /* 0x000ea20000000800 */
[----:B----4-:R-:W-:-:S04]  /*9450*/  F2FP.SATFINITE.E4M3.F32.PACK_AB_MERGE_C R4, R149, R148, RZ ;  /* 0x000000949504723e */ /* 0x010fc800048070ff */
[----:B------:R-:W-:Y:S02]  /*9460*/  PRMT R4, R4, 0x5410, R5 ;  /* 0x0000541004047816 */ /* 0x000fe40000000005 */
[----:B-----5:R-:W-:Y:S01]  /*9470*/  F2FP.SATFINITE.E4M3.F32.PACK_AB_MERGE_C R5, R49, R48, RZ ;  /* 0x000000303105723e */ /* 0x020fe200048070ff */
[----:B------:R-:W-:Y:S08]  /*9480*/  MUFU.EX2 R12, R12 ;  /* 0x0000000c000c7308 */ /* 0x000ff00000000800 */
[----:B------:R-:W4:Y:S01]  /*9490*/  MUFU.EX2 R13, R13 ;  /* 0x0000000d000d7308 */ /* 0x000f220000000800 */
[----:B--2---:R-:W-:-:S04]  /*94a0*/  F2FP.SATFINITE.E4M3.F32.PACK_AB_MERGE_C R6, R51, R50, RZ ;  /* 0x000000323306723e */ /* 0x004fc800048070ff */
[----:B------:R-:W-:-:S03]  /*94b0*/  PRMT R5, R5, 0x5410, R6 ;  /* 0x0000541005057816 */ /* 0x000fc60000000006 */
[----:B------:R-:W-:Y:S08]  /*94c0*/  MUFU.EX2 R14, R14 ;  /* 0x0000000e000e7308 */ /* 0x000ff00000000800 */
[----:B------:R-:W2:Y:S01]  /*94d0*/  MUFU.EX2 R15, R15 ;  /* 0x0000000f000f7308 */ /* 0x000ea20000000800 */
[----:B----4-:R-:W-:-:S07]  /*94e0*/  F2FP.SATFINITE.E4M3.F32.PACK_AB_MERGE_C R6, R13, R12, RZ ;  /* 0x0000000c0d06723e */ /* 0x010fce00048070ff */
        /* <DEDUP_REMOVED lines=29> */
[----:B------:R-:W-:Y:S01]  /*96c0*/  MUFU.EX2 R30, R30 ;  /* 0x0000001e001e7308 */ /* 0x000fe20000000800 */
[----:B--2---:R-:W-:-:S04]  /*96d0*/  F2FP.SATFINITE.E4M3.F32.PACK_AB_MERGE_C R11, R153, R152, RZ ;  /* 0x00000098990b723e */ /* 0x004fc800048070ff */
[----:B------:R-:W-:-:S03]  /*96e0*/  PRMT R10, R10, 0x5410, R11 ;  /* 0x000054100a0a7816 */ /* 0x000fc6000000000b */
[----:B------:R-:W2:Y:S08]  /*96f0*/  MUFU.EX2 R31, R31 ;  /* 0x0000001f001f7308 */ /* 0x000eb00000000800 */
[----:B------:R-:W4:Y:S01]  /*9700*/  MUFU.EX2 R151, R151 ;  /* 0x0000009700977308 */ /* 0x000f220000000800 */
[----:B--2---:R-:W-:Y:S02]  /*9710*/  F2FP.SATFINITE.E4M3.F32.PACK_AB_MERGE_C R154, R31, R30, RZ ;  /* 0x0000001e1f9a723e */ /* 0x004fe400048070ff */
[----:B----4-:R-:W-:-:S04]  /*9720*/  F2FP.SATFINITE.E4M3.F32.PACK_AB_MERGE_C R11, R151, R150, RZ ;  /* 0x00000096970b723e */ /* 0x010fc800048070ff */
[----:B------:R-:W-:Y:S01]  /*9730*/  PRMT R11, R11, 0x5410, R154 ;  /* 0x000054100b0b7816 */ /* 0x000fe2000000009a */
[----:B------:R-:W-:-:S04]  /*9740*/  IMAD.MOV.U32 R154, RZ, RZ, 0x1 ;  /* 0x00000001ff9a7424 */ /* 0x000fc800078e00ff */
[----:B---3--:R-:W-:Y:S01]  /*9750*/  SYNCS.ARRIVE.TRANS64.RED.ART0 RZ, [UR9], R154 ;  /* 0x0000009affff79a7 */ /* 0x008fe20008500409 */
[----:B------:R1:W-:Y:S01]  /*9760*/  STTM.x8 tmem[UR5], R4 ;  /* 0x00000004000079ed */ /* 0x0003e200081c0005 */
[----:B------:R-:W2:Y:S02]  /*9770*/  FENCE.VIEW.ASYNC.T ;  /* 0x00000000000073c6 */ /* 0x000ea40000000200 */
[----:B--2---:R-:W-:Y:S01]  /*9780*/  NOP ;  /* 0x0000000000007918 */ /* 0x004fe20000000000 */
[----:B------:R2:W-:Y:S02]  /*9790*/  @P0 SYNCS.ARRIVE.TRANS64.RED.ART0 RZ, [UR6], R154 ;  /* 0x0000009affff09a7 */ /* 0x0005e40008500406 */
[----:B--2---:R-:W-:-:S04]  /*97a0*/  IMAD.U32 R154, R134, -0x80000000, RZ ;  /* 0x80000000869a7824 */ /* 0x004fc800078e00ff */
[----:B------:R-:W2:Y:S02]  /*97b0*/  SYNCS.PHASECHK.TRANS64.TRYWAIT P0, [UR4+0x148], R154 ;  /* 0x0001489aff0075a7 */ /* 0x000ea40008001104 */
[----:B-12---:R-:W-:Y:S05]  /*97c0*/  @!P0 BRA `(.L_x_66) ;  /* 0x0000004c00a48947 */ /* 0x006fea0003800000 */
.L_x_136:
[----:B------:R-:W-:Y:S01]  /*97d0*/  MOV R165, UR7 ;  /* 0x0000000700a57c02 */ /* 0x000fe20008000f00 */
[----:B------:R-:W-:Y:S01]  /*97e0*/  FMUL R164, R164, R133 ;  /* 0x00000085a4a47220 */ /* 0x000fe20000400000 */
[----:B------:R-:W-:Y:S01]  /*97f0*/  FADD2 R34, R34.F32x2.HI_LO, R94.F32x2.HI_LO ;  /* 0x0000005e2222724b */ /* 0x000fe20000000000 */
[----:B------:R-:W-:Y:S01]  /*9800*/  IADD3 R158, PT, PT, R158, 0x1, RZ ;  /* 0x000000019e9e7810 */ /* 0x000fe20007ffe0ff */
[----:B------:R-:W-:Y:S01]  /*9810*/  FADD2 R88, R88.F32x2.HI_LO, R96.F32x2.HI_LO ;  /* 0x000000605858724b */ /* 0x000fe20000000000 */
[----:B------:R-:W-:Y:S01]  /*9820*/  LOP3.LUT R134, R134, 0x1, RZ, 0x3c, !PT ;  /* 0x0000000186867812 */ /* 0x000fe200078e3cff */
[----:B------:R-:W-:Y:S01]  /*9830*/  FADD2 R164, R164.F32x2.HI_LO, R32.F32x2.HI_LO ;  /* 0x00000020a4a4724b */ /* 0x000fe20000000000 */
[----:B------:R-:W-:Y:S01]  /*9840*/  ISETP.NE.AND P0, PT, R158, -0x1, PT ;  /* 0xffffffff9e00780c */ /* 0x000fe20003f05270 */
[----:B------:R-:W-:Y:S01]  /*9850*/  FADD2 R90, R90.F32x2.HI_LO, R98.F32x2.HI_LO ;  /* 0x000000625a5a724b */ /* 0x000fe20000000000 */
[----:B------:R-:W-:Y:S01]  /*9860*/  LOP3.LUT R132, R132, 0x1, RZ, 0x3c, !PT ;  /* 0x0000000184847812 */ /* 0x000fe200078e3cff */
[----:B------:R-:W-:Y:S01]  /*9870*/  FADD2 R164, R164.F32x2.HI_LO, R92.F32x2.HI_LO ;  /* 0x0000005ca4a4724b */ /* 0x000fe20000000000 */
[----:B------:R-:W-:Y:S01]  /*9880*/  MOV R113, R163 ;  /* 0x000000a300717202 */ /* 0x000fe20000000f00 */
[----:B------:R-:W-:-:S02]  /*9890*/  FADD2 R34, R34.F32x2.HI_LO, R102.F32x2.HI_LO ;  /* 0x000000662222724b */ /* 0x000fc40000000000 */
[----:B------:R-:W-:Y:S02]  /*98a0*/  FADD2 R88, R88.F32x2.HI_LO, R104.F32x2.HI_LO ;  /* 0x000000685858724b */ /* 0x000fe40000000000 */
[----:B------:R-:W-:Y:S02]  /*98b0*/  FADD2 R90, R90.F32x2.HI_LO, R106.F32x2.HI_LO ;  /* 0x0000006a5a5a724b */ /* 0x000fe40000000000 */
[----:B------:R-:W-:Y:S02]  /*98c0*/  FADD2 R164, R164.F32x2.HI_LO, R100.F32x2.HI_LO ;  /* 0x00000064a4a4724b */ /* 0x000fe40000000000 */
[----:B------:R-:W-:Y:S02]  /*98d0*/  FADD2 R34, R34.F32x2.HI_LO, R110.F32x2.HI_LO ;  /* 0x0000006e2222724b */ /* 0x000fe40000000000 */
[----:B------:R-:W-:Y:S02]  /*98e0*/  FADD2 R88, R88.F32x2.HI_LO, R114.F32x2.HI_LO ;  /* 0x000000725858724b */ /* 0x000fe40000000000 */
        /* <DEDUP_REMOVED lines=51> */
[----:B------:R-:W-:-:S04]  /*9c20*/  FADD2 R34, R164.F32x2.HI_LO, R34.F32x2.HI_LO ;  /* 0x00000022a422724b */ /* 0x000fc80000000000 */
[----:B------:R-:W-:-:S04]  /*9c30*/  FADD2 R34, R34.F32x2.HI_LO, R88.F32x2.HI_LO ;  /* 0x000000582222724b */ /* 0x000fc80000000000 */
[----:B------:R-:W-:Y:S01]  /*9c40*/  FADD R133, R34, R35 ;  /* 0x0000002322857221 */ /* 0x000fe20000000000 */
[----:B------:R-:W-:Y:S06]  /*9c50*/  @P0 BRA `(.L_x_67) ;  /* 0xffffffd400cc0947 */ /* 0x000fec000383ffff */
.L_x_64:
[----:B------:R-:W-:-:S04]  /*9c60*/  VIMNMX R84, PT, PT, R84, R135, PT ;  /* 0x0000008754547248 */ /* 0x000fc80003fe0100 */
[----:B------:R-:W-:-:S13]  /*9c70*/  ISETP.GE.AND P0, PT, R84, 0x1, PT ;  /* 0x000000015400780c */ /* 0x000fda0003f06270 */
[----:B------:R-:W-:Y:S05]  /*9c80*/  @!P0 BRA `(.L_x_68) ;  /* 0x0000001c00a08947 */ /* 0x000fea0003800000 */
[----:B-1----:R-:W1:Y:S01]  /*9c90*/  S2R R155, SR_TID.X ;  /* 0x00000000009b7919 */ /* 0x002e620000002100 */
[----:B------:R-:W2:Y:S01]  /*9ca0*/  S2UR UR7, SR_CgaCtaId ;  /* 0x00000000000779c3 */ /* 0x000ea20000008800 */
[----:B------:R-:W-:Y:S01]  /*9cb0*/  UIADD3 UR8, UPT, UPT, UR4, 0x120, URZ ;  /* 0x0000012004087890 */ /* 0x000fe2000fffe0ff */
[----:B------:R-:W-:Y:S01]  /*9cc0*/  IMAD.MOV R156, RZ, RZ, -R84 ;  /* 0x000000ffff9c7224 */ /* 0x000fe200078e0a54 */
[----:B------:R-:W-:Y:S01]  /*9cd0*/  UMOV UR6, URZ ;  /* 0x000000ff00067c82 */ /* 0x000fe20008000000 */
[----:B------:R-:W-:Y:S01]  /*9ce0*/  IMAD.MOV.U32 R158, RZ, RZ, R163 ;  /* 0x000000ffff9e7224 */ /* 0x000fe200078e00a3 */
[----:B------:R-:W-:Y:S01]  /*9cf0*/  UMOV UR4, 0x400 ;  /* 0x0000040000047882 */ /* 0x000fe20000000000 */
[----:B------:R-:W-:Y:S02]  /*9d00*/  UPRMT UR8, UR14, 0x654, UR8 ;  /* 0x000006540e087896 */ /* 0x000fe40008000008 */
[----:B--2---:R-:W-:Y:S01]  /*9d10*/  ULEA UR7, UR7, UR4, 0x18 ;  /* 0x0000000407077291 */ /* 0x004fe2000f8ec0ff */
[----:B-1----:R-:W-:-:S05]  /*9d20*/  IMAD.U32 R154, R155, 0x10000, RZ ;  /* 0x000100009b9a7824 */ /* 0x002fca00078e00ff */
[----:B------:R-:W-:-:S04]  /*9d30*/  LOP3.LUT R154, R154, 0x600000, RZ, 0xc0, !PT ;  /* 0x006000009a9a7812 */ /* 0x000fc800078ec0ff */
[C---:B------:R-:W-:Y:S02]  /*9d40*/  LOP3.LUT R153, R154.reuse, 0x58, RZ, 0xfc, !PT ;  /* 0x000000589a997812 */ /* 0x040fe400078efcff */
[C---:B------:R-:W-:Y:S02]  /*9d50*/  LOP3.LUT R152, R154.reuse, 0x50, RZ, 0xfc, !PT ;  /* 0x000000509a987812 */ /* 0x040fe400078efcff */
[C---:B------:R-:W-:Y:S02]  /*9d60*/  LOP3.LUT R151, R154.reuse, 0x48, RZ, 0xfc, !PT ;  /* 0x000000489a977812 */ /* 0x040fe400078efcff */
[C---:B------:R-:W-:Y:S02]  /*9d70*/  LOP3.LUT R150, R154.reuse, 0x60, RZ, 0xfc, !PT ;  /* 0x000000609a967812 */ /* 0x040fe400078efcff */
[C---:B------:R-:W-:Y:S02]  /*9d80*/  LOP3.LUT R135, R154.reuse, 0x40, RZ, 0xfc, !PT ;  /* 0x000000409a877812 */ /* 0x040fe400078efcff */
[----:B------:R-:W-:-:S07]  /*9d90*/  LOP3.LUT R2, R154, 0x20, RZ, 0xfc, !PT ;  /* 0x000000209a027812 */ /* 0x000fce00078efcff */
.L_x_71:
[----:B------:R-:W-:Y:S02]  /*9da0*/  SHF.L.U32 R6, R132, 0x1f, RZ ;  /* 0x0000001f84067819 */ /* 0x000fe400000006ff */
[----:B------:R-:W-:Y:S02]  /*9db0*/  R2UR UR4, R154 ;  /* 0x000000009a0472ca */ /* 0x000fe400000e0000 */
[----:B------:R-:W1:Y:S02]  /*9dc0*/  SYNCS.PHASECHK.TRANS64.TRYWAIT P0, [UR7+0x110], R6 ;  /* 0x00011006ff0075a7 */ /* 0x000e640008001107 */
[----:B-1----:R-:W-:Y:S11]  /*9dd0*/  @!P0 BRA `(.L_x_69) ;  /* 0x00000048003c8947 */ /* 0x002ff60003800000 */
.L_x_138:
[----:B------:R-:W2:Y:S01]  /*9de0*/  LDTM.x32 R100, tmem[UR4] ;  /* 0x00000004006479ee */ /* 0x000ea200082c0000 */
[----:B------:R-:W-:Y:S01]  /*9df0*/  R2UR UR4, R2 ;  /* 0x00000000020472ca */ /* 0x000fe200000e0000 */
[----:B------:R-:W3:Y:S01]  /*9e00*/  LDC R157, c[0x0][0x600] ;  /* 0x00018000ff9d7b82 */ /* 0x000ee20000000800 */
[----:B------:R-:W-:-:S11]  /*9e10*/  R2UR UR5, R135 ;  /* 0x00000000870572ca */ /* 0x000fd600000e0000 */
[----:B------:R-:W4:Y:S01]  /*9e20*/  LDTM.x32 R68, tmem[UR4] ;  /* 0x00000004004479ee */ /* 0x000f2200082c0000 */
[----:B------:R-:W-:Y:S01]  /*9e30*/  R2UR UR4, R150 ;  /* 0x00000000960472ca */ /* 0x000fe200000e0000 */
[----:B------:R-:W5:Y:S01]  /*9e40*/  LDTM.x32 R36, tmem[UR5] ;  /* 0x00000005002479ee */ /* 0x000f6200082c0000 */
[----:B--2---:R-:W-:Y:S02]  /*9e50*/  FMNMX3 R137, R158, R100, R101, !PT ;  /* 0x000000649e897276 */ /* 0x004fe40007800065 */
[----:B------:R-:W-:Y:S02]  /*9e60*/  FMNMX R136, R102, R103, !PT ;  /* 0x0000006766887209 */ /* 0x000fe40007800000 */
[----:B------:R-:W-:-:S07]  /*9e70*/  FMNMX R139, R104, R105, !PT ;  /* 0x00000069688b7209 */ /* 0x000fce0007800000 */
[----:B-1----:R-:W1:Y:S01]  /*9e80*/  LDTM.x32 R4, tmem[UR4] ;  /* 0x00000004000479ee */ /* 0x002e6200082c0000 */
[----:B------:R-:W-:Y:S02]  /*9e90*/  FMNMX R138, R106, R107, !PT ;  /* 0x0000006b6a8a7209 */ /* 0x000fe40007800000 */
        /* <DEDUP_REMOVED lines=10> */
[----:B----4-:R-:W-:-:S02]  /*9f40*/  FMNMX3 R137, R137, R68, R69, !PT ;  /* 0x0000004489897276 */ /* 0x010fc40007800045 */
        /* <DEDUP_REMOVED lines=15> */
[----:B-----5:R-:W-:Y:S02]  /*a040*/  FMNMX3 R137, R137, R36, R37, !PT ;  /* 0x0000002489897276 */ /* 0x020fe40007800025 */
        /* <DEDUP_REMOVED lines=15> */
[----:B-1----:R-:W-:Y:S02]  /*a140*/  FMNMX3 R137, R137, R4, R5, !PT ;  /* 0x0000000489897276 */ /* 0x002fe40007800005 */
        /* <DEDUP_REMOVED lines=15> */
[----:B------:R-:W-:-:S02]  /*a240*/  FMNMX R136, R137, R136, !PT ;  /* 0x0000008889887209 */ /* 0x000fc40007800000 */
[----:B------:R-:W-:Y:S02]  /*a250*/  FMNMX3 R139, R139, R32, R33, !PT ;  /* 0x000000208b8b7276 */ /* 0x000fe40007800021 */
[----:B------:R-:W-:Y:S02]  /*a260*/  FMNMX3 R138, R138, R34, R35, !PT ;  /* 0x000000228a8a7276 */ /* 0x000fe40007800023 */
[----:B------:R-:W-:Y:S02]  /*a270*/  R2UR UR4, R135 ;  /* 0x00000000870472ca */ /* 0x000fe400000e0000 */
[----:B------:R-:W-:-:S04]  /*a280*/  FMNMX3 R163, R136, R139, R138, !PT ;  /* 0x0000008b88a37276 */ /* 0x000fc8000780008a */
[----:B------:R-:W-:-:S04]  /*a290*/  FSETP.NEU.AND P0, PT, R163, -INF , PT ;  /* 0xff800000a300780b */ /* 0x000fc80003f0d000 */
[----:B------:R-:W-:Y:S02]  /*a2a0*/  FSEL R137, R163, RZ, P0 ;  /* 0x000000ffa3897208 */ /* 0x000fe40000000000 */
[----:B------:R-:W-:-:S03]  /*a2b0*/  ELECT P0, URZ, PT ;  /* 0x0000000000ff782f */ /* 0x000fc60003800000 */
[----:B------:R-:W-:-:S04]  /*a2c0*/  FADD R162, -R137, R158 ;  /* 0x0000009e89a27221 */ /* 0x000fc80000000100 */
[----:B---3--:R-:W-:-:S05]  /*a2d0*/  FMUL R162, R162, R157 ;  /* 0x0000009da2a27220 */ /* 0x008fca0000400000 */
[----:B------:R-:W-:Y:S02]  /*a2e0*/  FSETP.GE.AND P1, PT, R162, -4, PT ;  /* 0xc0800000a200780b */ /* 0x000fe40003f26000 */
[----:B------:R-:W1:Y:S02]  /*a2f0*/  MUFU.EX2 R162, R162 ;  /* 0x000000a200a27308 */ /* 0x000e640000000800 */
[C---:B------:R-:W-:Y:S02]  /*a300*/  FSEL R160, R158.reuse, R137, P1 ;  /* 0x000000899ea07208 */ /* 0x040fe40000800000 */
[----:B------:R-:W-:-:S03]  /*a310*/  FSEL R163, R158, R163, P1 ;  /* 0x000000a39ea37208 */ /* 0x000fc60000800000 */
[----:B------:R-:W-:-:S04]  /*a320*/  FFMA R160, -R160, R157, 8 ;  /* 0x41000000a0a07423 */ /* 0x000fc8000000019d */
[-CC-:B------:R-:W-:Y:S02]  /*a330*/  FFMA2 R136, R100.F32x2.HI_LO, R157.reuse.F32, R160.reuse.F32 ;  /* 0x0000009d64887249 */ /* 0x180fe400012000a0 */
[-CC-:B------:R-:W-:Y:S02]  /*a340*/  FFMA2 R138, R102.F32x2.HI_LO, R157.reuse.F32, R160.reuse.F32 ;  /* 0x0000009d668a7249 */ /* 0x180fe400012000a0 */
[----:B------:R-:W-:Y:S02]  /*a350*/  IMAD.SHL.U32 R103, R155, 0x4, RZ ;  /* 0x000000049b677824 */ /* 0x000fe400078e00ff */
[-CC-:B------:R-:W-:Y:S02]  /*a360*/  FFMA2 R140, R104.F32x2.HI_LO, R157.reuse.F32, R160.reuse.F32 ;  /* 0x0000009d688c7249 */ /* 0x180fe400012000a0 */
[-CC-:B------:R-:W-:Y:S01]  /*a370*/  FFMA2 R142, R106.F32x2.HI_LO, R157.reuse.F32, R160.reuse.F32 ;  /* 0x0000009d6a8e7249 */ /* 0x180fe200012000a0 */
[----:B------:R-:W-:Y:S01]  /*a380*/  MUFU.EX2 R136, R136 ;  /* 0x0000008800887308 */ /* 0x000fe20000000800 */
[-CC-:B------:R-:W-:Y:S01]  /*a390*/  FFMA2 R108, R108.F32x2.HI_LO, R157.reuse.F32, R160.reuse.F32 ;  /* 0x0000009d6c6c7249 */ /* 0x180fe200012000a0 */
[----:B------:R-:W-:Y:S01]  /*a3a0*/  LOP3.LUT R103, R103, 0x1fc, RZ, 0xc0, !PT ;  /* 0x000001fc67677812 */ /* 0x000fe200078ec0ff */
[-CC-:B------:R-:W-:Y:S01]  /*a3b0*/  FFMA2 R110, R110.F32x2.HI_LO, R157.reuse.F32, R160.reuse.F32 ;  /* 0x0000009d6e6e7249 */ /* 0x180fe200012000a0 */
[----:B-1----:R-:W-:Y:S01]  /*a3c0*/  FSEL R162, R162, 1, !P1 ;  /* 0x3f800000a2a27808 */ /* 0x002fe20004800000 */
[----:B------:R-:W-:-:S02]  /*a3d0*/  FFMA2 R112, R112.F32x2.HI_LO, R157.F32, R160.F32 ;  /* 0x0000009d70707249 */ /* 0x000fc400012000a0 */
        /* <DEDUP_REMOVED lines=69> */
[-CC-:B------:R-:W-:Y:S02]  /*a830*/  FFMA2 R28, R28.F32x2.HI_LO, R157.reuse.F32, R160.reuse.F32 ;  /* 0x0000009d1c1c7249 */ /* 0x180fe400012000a0 */
[----:B------:R-:W-:Y:S01]  /*a840*/  MUFU.EX2 R114, R114 ;  /* 0x0000007200727308 */ /* 0x000fe20000000800 */
[-CC-:B------:R-:W-:Y:S02]  /*a850*/  FFMA2 R30, R30.F32x2.HI_LO, R157.reuse.F32, R160.reuse.F32 ;  /* 0x0000009d1e1e7249 */ /* 0x180fe400012000a0 */
[-CC-:B------:R-:W-:Y:S02]  /*a860*/  FFMA2 R32, R32.F32x2.HI_LO, R157.reuse.F32, R160.reuse.F32 ;  /* 0x0000009d20207249 */ /* 0x180fe400012000a0 */
[----:B------:R-:W-:-:S03]  /*a870*/  FFMA2 R34, R34.F32x2.HI_LO, R157.F32, R160.F32 ;  /* 0x0000009d22227249 */ /* 0x000fc600012000a0 */
        /* <DEDUP_REMOVED lines=31> */
[----:B------:R-:W1:Y:S01]  /*aa70*/  MUFU.EX2 R147, R147 ;  /* 0x0000009300937308 */ /* 0x000e620000000800 */
[----:B--2---:R-:W-:-:S04]  /*aa80*/  F2FP.SATFINITE.E4M3.F32.PACK_AB_MERGE_C R107, R129, R128, RZ ;  /* 0x00000080816b723e */ /* 0x004fc800048070ff */
[----:B------:R-:W-:Y:S01]  /*aa90*/  PRMT R107, R107, 0x5410, R144 ;  /* 0x000054106b6b7816 */ /* 0x000fe20000000090 */
[----:B------:R-:W-:Y:S01]  /*aaa0*/  FFMA2 R144, R68.F32x2.HI_LO, R157.F32, R160.F32 ;  /* 0x0000009d44907249 */ /* 0x000fe200012000a0 */
[----:B------:R2:W-:Y:S06]  /*aab0*/  BAR.ARV R3, 0x40 ;  /* 0x000100030000751d */ /* 0x0005ec0000002000 */
[----:B------:R-:W-:Y:S01]  /*aac0*/  MUFU.EX2 R144, R144 ;  /* 0x0000009000907308 */ /* 0x000fe20000000800 */
[----:B------:R3:W-:Y:S01]  /*aad0*/  STTM.x8 tmem[UR4], R100 ;  /* 0x00000064000079ed */ /* 0x0007e200081c0004 */
[----:B------:R-:W-:-:S02]  /*aae0*/  R2UR UR4, R151 ;  /* 0x00000000970472ca */ /* 0x000fc400000e0000 */
[----:B-1----:R-:W-:-:S04]  /*aaf0*/  F2FP.SATFINITE.E4M3.F32.PACK_AB_MERGE_C R69, R147, R146, RZ ;  /* 0x000000929345723e */ /* 0x002fc800048070ff */
[----:B------:R-:W1:Y:S08]  /*ab00*/  MUFU.EX2 R145, R145 ;  /* 0x0000009100917308 */ /* 0x000e700000000800 */
[----:B------:R-:W-:Y:S08]  /*ab10*/  MUFU.EX2 R148, R148 ;  /* 0x0000009400947308 */ /* 0x000ff00000000800 */
[----:B------:R-:W4:Y:S01]  /*ab20*/  MUFU.EX2 R149, R149 ;  /* 0x0000009500957308 */ /* 0x000f220000000800 */
[----:B-1----:R-:W-:-:S04]  /*ab30*/  F2FP.SATFINITE.E4M3.F32.PACK_AB_MERGE_C R68, R145, R144, RZ ;  /* 0x000000909144723e */ /* 0x002fc800048070ff */
[----:B------:R-:W-:-:S03]  /*ab40*/  PRMT R68, R68, 0x5410, R69 ;  /* 0x0000541044447816 */ /* 0x000fc60000000045 */
[----:B------:R-:W-:Y:S01]  /*ab50*/  MUFU.EX2 R76, R76 ;  /* 0x0000004c004c7308 */ /* 0x000fe20000000800 */
[----:B---3--:R-:W-:-:S07]  /*ab60*/  FFMA2 R104, R38.F32x2.HI_LO, R157.F32, R160.F32 ;  /* 0x0000009d26687249 */ /* 0x008fce00012000a0 */
[----:B------:R-:W-:Y:S01]  /*ab70*/  MUFU.EX2 R100, R74 ;  /* 0x0000004a00647308 */ /* 0x000fe20000000800 */
[----:B----4-:R-:W-:Y:S01]  /*ab80*/  F2FP.SATFINITE.E4M3.F32.PACK_AB_MERGE_C R69, R149, R148, RZ ;  /* 0x000000949545723e */ /* 0x010fe200048070ff */
[----:B------:R-:W-:-:S06]  /*ab90*/  FFMA2 R106, R40.F32x2.HI_LO, R157.F32, R160.F32 ;  /* 0x0000009d286a7249 */ /* 0x000fcc00012000a0 */
[----:B------:R-:W1:Y:S08]  /*aba0*/  MUFU.EX2 R101, R75 ;  /* 0x0000004b00657308 */ /* 0x000e700000000800 */
[----:B------:R-:W3:Y:S08]  /*abb0*/  MUFU.EX2 R77, R77 ;  /* 0x0000004d004d7308 */ /* 0x000ef00000000800 */
[----:B------:R-:W-:Y:S01]  /*abc0*/  MUFU.EX2 R78, R78 ;  /* 0x0000004e004e7308 */ /* 0x000fe20000000800 */
[----:B-1----:R-:W-:-:S04]  /*abd0*/  F2FP.SATFINITE.E4M3.F32.PACK_AB_MERGE_C R70, R101, R100, RZ ;  /* 0x000000646546723e */ /* 0x002fc800048070ff */
[----:B------:R-:W-:-:S03]  /*abe0*/  PRMT R69, R69, 0x5410, R70 ;  /* 0x0000541045457816 */ /* 0x000fc60000000046 */
        /* <DEDUP_REMOVED lines=31> */
[----:B------:R-:W-:Y:S01]  /*ade0*/  MUFU.EX2 R98, R98 ;  /* 0x0000006200627308 */ /* 0x000fe20000000800 */
[----:B-1----:R-:W-:-:S04]  /*adf0*/  F2FP.SATFINITE.E4M3.F32.PACK_AB_MERGE_C R75, R95, R94, RZ ;  /* 0x0000005e5f4b723e */ /* 0x002fc800048070ff */
[----:B------:R-:W-:-:S03]  /*ae00*/  PRMT R74, R74, 0x5410, R75 ;  /* 0x000054104a4a7816 */ /* 0x000fc6000000004b */
[----:B------:R-:W1:Y:S08]  /*ae10*/  MUFU.EX2 R99, R99 ;  /* 0x0000006300637308 */ /* 0x000e700000000800 */
[----:B------:R-:W3:Y:S08]  /*ae20*/  MUFU.EX2 R97, R97 ;  /* 0x0000006100617308 */ /* 0x000ef00000000800 */
[----:B------:R-:W-:Y:S01]  /*ae30*/  MUFU.EX2 R104, R104 ;  /* 0x0000006800687308 */ /* 0x000fe20000000800 */
[----:B-1----:R-:W-:-:S07]  /*ae40*/  F2FP.SATFINITE.E4M3.F32.PACK_AB_MERGE_C R102, R99, R98, RZ ;  /* 0x000000626366723e */ /* 0x002fce00048070ff */
[----:B------:R-:W1:Y:S01]  /*ae50*/  MUFU.EX2 R105, R105 ;  /* 0x0000006900697308 */ /* 0x000e620000000800 */
[----:B---3--:R-:W-:-:S04]  /*ae60*/  F2FP.SATFINITE.E4M3.F32.PACK_AB_MERGE_C R75, R97, R96, RZ ;  /* 0x00000060614b723e */ /* 0x008fc800048070ff */
[----:B------:R-:W-:Y:S01]  /*ae70*/  PRMT R75, R75, 0x5410, R102 ;  /* 0x000054104b4b7816 */ /* 0x000fe20000000066 */
[----:B------:R-:W-:Y:S02]  /*ae80*/  FFMA2 R102, R36.F32x2.HI_LO, R157.F32, R160.F32 ;  /* 0x0000009d24667249 */ /* 0x000fe400012000a0 */
[----:B------:R-:W-:Y:S01]  /*ae90*/  MUFU.EX2 R106, R106 ;  /* 0x0000006a006a7308 */ /* 0x000fe20000000800 */
[----:B------:R3:W-:Y:S01]  /*aea0*/  STTM.x8 tmem[UR4], R68 ;  /* 0x00000044000079ed */ /* 0x0007e200081c0004 */
[----:B------:R-:W-:-:S06]  /*aeb0*/  R2UR UR4, R152 ;  /* 0x00000000980472ca */ /* 0x000fcc00000e0000 */
[----:B------:R-:W-:Y:S01]  /*aec0*/  MUFU.EX2 R102, R102 ;  /* 0x0000006600667308 */ /* 0x000fe20000000800 */
[----:B-1----:R-:W-:-:S07]  /*aed0*/  F2FP.SATFINITE.E4M3.F32.PACK_AB_MERGE_C R37, R105, R104, RZ ;  /* 0x000000686925723e */ /* 0x002fce00048070ff */
[----:B------:R-:W1:Y:S08]  /*aee0*/  MUFU.EX2 R103, R103 ;  /* 0x0000006700677308 */ /* 0x000e700000000800 */
[----:B------:R-:W4:Y:S08]  /*aef0*/  MUFU.EX2 R107, R107 ;  /* 0x0000006b006b7308 */ /* 0x000f300000000800 */
[----:B------:R-:W-:Y:S01]  /*af00*/  MUFU.EX2 R44, R44 ;  /* 0x0000002c002c7308 */ /* 0x000fe20000000800 */
[----:B-1----:R-:W-:-:S04]  /*af10*/  F2FP.SATFINITE.E4M3.F32.PACK_AB_MERGE_C R36, R103, R102, RZ ;  /* 0x000000666724723e */ /* 0x002fc800048070ff */
[----:B------:R-:W-:Y:S01]  /*af20*/  PRMT R36, R36, 0x5410, R37 ;  /* 0x0000541024247816 */ /* 0x000fe20000000025 */
[-CC-:B---3--:R-:W-:Y:S02]  /*af30*/  FFMA2 R72, R6.F32x2.HI_LO, R157.reuse.F32, R160.reuse.F32 ;  /* 0x0000009d06487249 */ /* 0x188fe400012000a0 */
        /* <DEDUP_REMOVED lines=52> */
[----:B------:R-:W-:Y:S01]  /*b280*/  R2UR UR4, R153 ;  /* 0x00000000990472ca */ /* 0x000fe200000e0000 */
[----:B------:R-:W4:Y:S05]  /*b290*/  FENCE.VIEW.ASYNC.T ;  /* 0x00000000000073c6 */ /* 0x000f2a0000000200 */
[----:B------:R-:W-:Y:S01]  /*b2a0*/  MUFU.EX2 R70, R70 ;  /* 0x0000004600467308 */ /* 0x000fe20000000800 */
[----:B-1----:R-:W-:-:S07]  /*b2b0*/  F2FP.SATFINITE.E4M3.F32.PACK_AB_MERGE_C R5, R73, R72, RZ ;  /* 0x000000484905723e */ /* 0x002fce00048070ff */
[----:B------:R-:W1:Y:S08]  /*b2c0*/  MUFU.EX2 R71, R71 ;  /* 0x0000004700477308 */ /* 0x000e700000000800 */
[----:B------:R-:W5:Y:S08]  /*b2d0*/  MUFU.EX2 R75, R75 ;  /* 0x0000004b004b7308 */ /* 0x000f700000000800 */
[----:B------:R-:W-:Y:S01]  /*b2e0*/  MUFU.EX2 R12, R12 ;  /* 0x0000000c000c7308 */ /* 0x000fe20000000800 */
[----:B-1----:R-:W-:-:S04]  /*b2f0*/  F2FP.SATFINITE.E4M3.F32.PACK_AB_MERGE_C R4, R71, R70, RZ ;  /* 0x000000464704723e */ /* 0x002fc800048070ff */
[----:B------:R-:W-:Y:S01]  /*b300*/  PRMT R4, R4, 0x5410, R5 ;  /* 0x0000541004047816 */ /* 0x000fe20000000005 */
[----:B---3--:R-:W-:Y:S02]  /*b310*/  IMAD.U32 R39, R134, -0x80000000, RZ ;  /* 0x8000000086277824 */ /* 0x008fe400078e00ff */
[----:B------:R-:W-:Y:S01]  /*b320*/  MUFU.EX2 R36, R10 ;  /* 0x0000000a00247308 */ /* 0x000fe20000000800 */
[----:B-----5:R-:W-:-:S07]  /*b330*/  F2FP.SATFINITE.E4M3.F32.PACK_AB_MERGE_C R5, R75, R74, RZ ;  /* 0x0000004a4b05723e */ /* 0x020fce00048070ff */
        /* <DEDUP_REMOVED lines=40> */
[----:B------:R-:W3:Y:S01]  /*b5c0*/  MUFU.EX2 R33, R33 ;  /* 0x0000002100217308 */ /* 0x000ee20000000800 */
[----:B-1----:R-:W-:Y:S02]  /*b5d0*/  F2FP.SATFINITE.E4M3.F32.PACK_AB_MERGE_C R38, R35, R34, RZ ;  /* 0x000000222326723e */ /* 0x002fe400048070ff */
[----:B---3--:R-:W-:-:S04]  /*b5e0*/  F2FP.SATFINITE.E4M3.F32.PACK_AB_MERGE_C R11, R33, R32, RZ ;  /* 0x00000020210b723e */ /* 0x008fc800048070ff */
[----:B------:R-:W-:Y:S01]  /*b5f0*/  PRMT R11, R11, 0x5410, R38 ;  /* 0x000054100b0b7816 */ /* 0x000fe20000000026 */
[----:B------:R-:W-:-:S04]  /*b600*/  IMAD.MOV.U32 R38, RZ, RZ, 0x1 ;  /* 0x00000001ff267424 */ /* 0x000fc800078e00ff */
[----:B----4-:R2:W-:Y:S01]  /*b610*/  SYNCS.ARRIVE.TRANS64.RED.ART0 RZ, [UR9], R38 ;  /* 0x00000026ffff79a7 */ /* 0x0105e20008500409 */
[----:B------:R2:W-:Y:S01]  /*b620*/  STTM.x8 tmem[UR4], R4 ;  /* 0x00000004000079ed */ /* 0x0005e200081c0004 */
[----:B------:R-:W1:Y:S02]  /*b630*/  FENCE.VIEW.ASYNC.T ;  /* 0x00000000000073c6 */ /* 0x000e640000000200 */
[----:B-1----:R-:W-:Y:S01]  /*b640*/  NOP ;  /* 0x0000000000007918 */ /* 0x002fe20000000000 */
[----:B------:R2:W-:Y:S01]  /*b650*/  @P0 SYNCS.ARRIVE.TRANS64.RED.ART0 RZ, [UR8], R38 ;  /* 0x00000026ffff09a7 */ /* 0x0005e20008500408 */
[----:B------:R-:W1:Y:S02]  /*b660*/  SYNCS.PHASECHK.TRANS64.TRYWAIT P0, [UR7+0x148], R39 ;  /* 0x00014827ff0075a7 */ /* 0x000e640008001107 */
[----:B-12---:R-:W-:Y:S05]  /*b670*/  @!P0 BRA `(.L_x_70) ;  /* 0x0000003000308947 */ /* 0x006fea0003800000 */
.L_x_140:
[----:B------:R-:W-:Y:S01]  /*b680*/  MOV R5, UR6 ;  /* 0x0000000600057c02 */ /* 0x000fe20008000f00 */
[----:B-1----:R-:W-:Y:S01]  /*b690*/  FMUL R4, R162, R133 ;  /* 0x00000085a2047220 */ /* 0x002fe20000400000 */
[----:B------:R-:W-:Y:S01]  /*b6a0*/  FADD2 R110, R138.F32x2.HI_LO, R110.F32x2.HI_LO ;  /* 0x0000006e8a6e724b */ /* 0x000fe20000000000 */
[----:B------:R-:W-:Y:S01]  /*b6b0*/  IADD3 R156, PT, PT, R156, 0x1, RZ ;  /* 0x000000019c9c7810 */ /* 0x000fe20007ffe0ff */
[----:B------:R-:W-:Y:S01]  /*b6c0*/  FADD2 R112, R140.F32x2.HI_LO, R112.F32x2.HI_LO ;  /* 0x000000708c70724b */ /* 0x000fe20000000000 */
[----:B------:R-:W-:Y:S01]  /*b6d0*/  LOP3.LUT R132, R132, 0x1, RZ, 0x3c, !PT ;  /* 0x0000000184847812 */ /* 0x000fe200078e3cff */
[----:B------:R-:W-:Y:S01]  /*b6e0*/  FADD2 R4, R4.F32x2.HI_LO, R136.F32x2.HI_LO ;  /* 0x000000880404724b */ /* 0x000fe20000000000 */
[----:B------:R-:W-:Y:S01]  /*b6f0*/  ISETP.NE.AND P0, PT, R156, RZ, PT ;  /* 0x000000ff9c00720c */ /* 0x000fe20003f05270 */
        /* <DEDUP_REMOVED lines=65> */
.L_x_68:
[----:B------:R-:W2:Y:S01]  /*bb10*/  S2R R2, SR_TID.X ;  /* 0x0000000000027919 */ /* 0x000ea20000002100 */
[----:B------:R-:W3:Y:S01]  /*bb20*/  S2UR UR4, SR_CgaCtaId ;  /* 0x00000000000479c3 */ /* 0x000ee20000008800 */
[----:B------:R-:W-:Y:S02]  /*bb30*/  UMOV UR5, 0x400 ;  /* 0x0000040000057882 */ /* 0x000fe40000000000 */
[----:B---3--:R-:W-:Y:S01]  /*bb40*/  ULEA UR4, UR4, UR5, 0x18 ;  /* 0x0000000504047291 */ /* 0x008fe2000f8ec0ff */
[----:B--2---:R-:W-:-:S04]  /*bb50*/  SHF.L.U32 R2, R2, 0x2, RZ ;  /* 0x0000000202027819 */ /* 0x004fc800000006ff */
[----:B------:R-:W-:-:S05]  /*bb60*/  LOP3.LUT R2, R2, 0x1fc, RZ, 0xc0, !PT ;  /* 0x000001fc02027812 */ /* 0x000fca00078ec0ff */
[----:B------:R3:W-:Y:S04]  /*bb70*/  STS [R2+UR4+0x18c], R133 ;  /* 0x00018c8502007988 */ /* 0x0007e80008000804 */
[----:B------:R3:W-:Y:S01]  /*bb80*/  STS [R2+UR4+0x38c], R163 ;  /* 0x00038ca302007988 */ /* 0x0007e20008000804 */
[----:B------:R3:W-:Y:S06]  /*bb90*/  BAR.ARV R3, 0x40 ;  /* 0x000100030000751d */ /* 0x0007ec0000002000 */
.L_x_60:
[----:B---3--:R-:W3:Y:S01]  /*bba0*/  S2R R2, SR_CgaCtaId ;  /* 0x0000000000027919 */ /* 0x008ee20000008800 */
[----:B--2-45:R-:W-:Y:S01]  /*bbb0*/  MOV R3, 0x400 ;  /* 0x0000040000037802 */ /* 0x034fe20000000f00 */
[----:B------:R-:W-:-:S03]  /*bbc0*/  IMAD.U32 R134, R134, -0x80000000, RZ ;  /* 0x8000000086867824 */ /* 0x000fc600078e00ff */
[----:B---3--:R-:W-:-:S04]  /*bbd0*/  LEA R3, R2, R3, 0x18 ;  /* 0x0000000302037211 */ /* 0x008fc800078ec0ff */
[----:B------:R-:W2:Y:S02]  /*bbe0*/  SYNCS.PHASECHK.TRANS64.TRYWAIT P0, [R3+URZ+0x148], R134 ;  /* 0x00014886030075a7 */ /* 0x000ea400080011ff */
[----:B--2---:R-:W-:Y:S05]  /*bbf0*/  @!P0 BRA `(.L_x_72) ;  /* 0x0000002800ec8947 */ /* 0x004fea0003800000 */
.L_x_142:
[----:B------:R-:W-:Y:S06]  /*bc00*/  BAR.ARV 0x2, 0x120 ;  /* 0x0084800000007b1d */ /* 0x000fec0000002000 */
[----:B------:R-:W-:Y:S05]  /*bc10*/  BRA `(.L_x_73) ;  /* 0x0000000000347947 */ /* 0x000fea0003800000 */
.L_x_58:
[----:B------:R-:W-:Y:S05]  /*bc20*/  @P0 BRA `(.L_x_74) ;  /* 0x00000000002c0947 */ /* 0x000fea0003800000 */
[----:B-1----:R-:W1:Y:S01]  /*bc30*/  S2UR UR5, SR_CgaCtaId ;  /* 0x00000000000579c3 */ /* 0x002e620000008800 */
[----:B--2---:R-:W-:Y:S01]  /*bc40*/  UMOV UR6, 0x400 ;  /* 0x0000040000067882 */ /* 0x004fe20000000000 */
[----:B------:R-:W-:Y:S01]  /*bc50*/  UMOV UR4, 0x20 ;  /* 0x0000002000047882 */ /* 0x000fe20000000000 */
[----:B------:R-:W-:Y:S01]  /*bc60*/  ELECT P0, URZ, PT ;  /* 0x0000000000ff782f */ /* 0x000fe20003800000 */
[----:B-1----:R-:W-:Y:S02]  /*bc70*/  ULEA UR5, UR5, UR6, 0x18 ;  /* 0x0000000605057291 */ /* 0x002fe4000f8ec0ff */
[----:B------:R-:W-:-:S04]  /*bc80*/  UIADD3 UR6, UPT, UPT, -UR4, 0x100000, URZ ;  /* 0x0010000004067890 */ /* 0x000fc8000fffe1ff */
[----:B---3--:R-:W-:Y:S02]  /*bc90*/  USHF.L.U32 UR7, UR6, 0xb, URZ ;  /* 0x0000000b06077899 */ /* 0x008fe400080006ff */
[----:B------:R-:W-:Y:S01]  /*bca0*/  USHF.L.U32 UR6, UR6, 0x1, URZ ;  /* 0x0000000106067899 */ /* 0x000fe200080006ff */
[----:B------:R-:W1:Y:S11]  /*bcb0*/  FENCE.VIEW.ASYNC.S ;  /* 0x00000000000073c6 */ /* 0x000e760000000000 */
[----:B-1----:R1:W2:Y:S01]  /*bcc0*/  SYNCS.EXCH.64 URZ, [UR5+0x180], UR6 ;  /* 0x0001800605ff75b2 */ /* 0x0022a20008000100 */
[----:B------:R-:W-:Y:S01]  /*bcd0*/  NOP ;  /* 0x0000000000007918 */ /* 0x000fe20000000000 */
.L_x_74:
[----:B------:R-:W-:Y:S01]  /*bce0*/  NOP ;  /* 0x0000000000007918 */ /* 0x000fe20000000000 */
.L_x_73:
[C---:B------:R-:W-:Y:S02]  /*bcf0*/  ISETP.NE.AND P0, PT, R0.reuse, 0xc, PT ;  /* 0x0000000c0000780c */ /* 0x040fe40003f05270 */
[----:B------:R-:W-:-:S04]  /*bd00*/  LOP3.LUT R2, R0, 0xfffffffc, RZ, 0xc0, !PT ;  /* 0xfffffffc00027812 */ /* 0x000fc800078ec0ff */
[----:B------:R-:W-:-:S07]  /*bd10*/  ISETP.NE.AND P1, PT, R2, 0x8, PT ;  /* 0x000000080200780c */ /* 0x000fce0003f25270 */
[----:B------:R-:W-:Y:S06]  /*bd20*/  @P0 BRA `(.L_x_75) ;  /* 0x00000000002c0947 */ /* 0x000fec0003800000 */
        /* <DEDUP_REMOVED lines=11> */
.L_x_75:
[----:B------:R-:W-:Y:S01]  /*bde0*/  NOP ;  /* 0x0000000000007918 */ /* 0x000fe20000000000 */
[----:B------:R-:W-:Y:S05]  /*bdf0*/  @P1 BRA `(.L_x_76) ;  /* 0x0000001800f81947 */ /* 0x000fea0003800000 */
[----:B------:R-:W-:-:S08]  /*be00*/  NOP ;  /* 0x0000000000007918 */ /* 0x000fd00000000000 */
[----:B------:R-:W1:-:S00]  /*be10*/  USETMAXREG.DEALLOC.CTAPOOL 0x50 ;  /* 0x00000050000079c8 */ /* 0x000e4000080e0500 */
[----:B-12---:R-:W1:Y:S01]  /*be20*/  S2UR UR6, SR_CTAID.X ;  /* 0x00000000000679c3 */ /* 0x006e620000002500 */
[----:B------:R-:W1:Y:S01]  /*be30*/  LDCU UR4, c[0x0][0x640] ;  /* 0x0000c800ff0477ac */ /* 0x000e620008000800 */
[----:B------:R-:W2:Y:S01]  /*be40*/  S2R R36, SR_TID.X ;  /* 0x0000000000247919 */ /* 0x000ea20000002100 */
[----:B------:R-:W-:Y:S02]  /*be50*/  IMAD.MOV.U32 R2, RZ, RZ, 0x1 ;  /* 0x00000001ff027424 */ /* 0x000fe400078e00ff */
[----:B------:R-:W-:Y:S01]  /*be60*/  HFMA2 R6, -RZ, RZ, 0, 5.9604644775390625e-08 ;  /* 0x00000001ff067431 */ /* 0x000fe200000001ff */
[----:B---3--:R-:W3:Y:S02]  /*be70*/  LDCU UR7, c[0x0][0x654] ;  /* 0x0000ca80ff0777ac */ /* 0x008ee40008000800 */
[----:B------:R-:W4:Y:S01]  /*be80*/  S2UR UR10, SR_CgaCtaId ;  /* 0x00000000000a79c3 */ /* 0x000f220000008800 */
[----:B-1----:R-:W-:-:S04]  /*be90*/  UIMAD.WIDE.U32 UR4, UR6, UR4, URZ ;  /* 0x00000004060472a5 */ /* 0x002fc8000f8e00ff */
[----:B------:R-:W-:-:S04]  /*bea0*/  UIADD3 UR4, UPT, UPT, -UR5, UR6, URZ ;  /* 0x0000000605047290 */ /* 0x000fc8000fffe1ff */
[----:B------:R-:W-:Y:S01]  /*beb0*/  USHF.R.U32.HI UR4, URZ, UR30, UR4 ;  /* 0x0000001eff047299 */ /* 0x000fe20008011604 */
[C---:B--2---:R-:W-:Y:S01]  /*bec0*/  IMAD.SHL.U32 R4, R36.reuse, 0x80, RZ ;  /* 0x0000008024047824 */ /* 0x044fe200078e00ff */
[----:B------:R-:W-:Y:S02]  /*bed0*/  LOP3.LUT R44, R36, 0x7f, RZ, 0xc0, !PT ;  /* 0x0000007f242c7812 */ /* 0x000fe400078ec0ff */
[----:B------:R-:W-:Y:S02]  /*bee0*/  UIADD3 UR8, UPT, UPT, UR5, UR4, URZ ;  /* 0x0000000405087290 */ /* 0x000fe4000fffe0ff */
[----:B------:R-:W-:Y:S02]  /*bef0*/  LOP3.LUT R4, R4, 0xf80, RZ, 0xc0, !PT ;  /* 0x00000f8004047812 */ /* 0x000fe400078ec0ff */
[----:B------:R-:W-:Y:S01]  /*bf00*/  USHF.R.U32.HI UR23, URZ, UR23, UR8 ;  /* 0x00000017ff177299 */ /* 0x000fe20008011608 */
[----:B----45:R-:W-:Y:S02]  /*bf10*/  SHF.R.U32.HI R3, RZ, 0x5, R44 ;  /* 0x00000005ff037819 */ /* 0x030fe4000001162c */
[----:B------:R-:W1:Y:S03]  /*bf20*/  LDCU.64 UR4, c[0x0][0x630] ;  /* 0x0000c600ff0477ac */ /* 0x000e660008000a00 */
[----:B------:R-:W-:Y:S01]  /*bf30*/  IMAD R37, R3, 0x1000, R4 ;  /* 0x0000100003257824 */ /* 0x000fe200078e0204 */
[----:B---3--:R-:W-:Y:S01]  /*bf40*/  UISETP.GE.AND UP0, UPT, UR23, UR7, UPT ;  /* 0x000000071700728c */ /* 0x008fe2000bf06270 */
[----:B------:R-:W2:Y:S01]  /*bf50*/  LDCU UR7, c[0x0][0x63c] ;  /* 0x0000c780ff0777ac */ /* 0x000ea20008000800 */
[----:B------:R-:W-:-:S02]  /*bf60*/  UIADD3 UR8, UPT, UPT, -UR23, URZ, URZ ;  /* 0x000000ff17087290 */ /* 0x000fc4000fffe1ff */
[----:B------:R-:W-:Y:S02]  /*bf70*/  USEL UR22, UR38, UR22, !UP0 ;  /* 0x0000001626167287 */ /* 0x000fe4000c000000 */
[----:B------:R-:W-:-:S05]  /*bf80*/  USEL UR15, UR31, UR15, !UP0 ;  /* 0x0000000f1f0f7287 */ /* 0x000fca000c000000 */
[----:B-1----:R-:W1:Y:S01]  /*bf90*/  @UP0 LDCU UR5, c[0x0][0x64c] ;  /* 0x0000c980ff0507ac */ /* 0x002e620008000800 */
[----:B------:R-:W3:Y:S01]  /*bfa0*/  @UP0 LDCU UR4, c[0x0][0x648] ;  /* 0x0000c900ff0407ac */ /* 0x000ee20008000800 */
[----:B--2---:R-:W-:Y:S02]  /*bfb0*/  UIMAD UR7, UR8, UR7, UR6 ;  /* 0x00000007080772a4 */ /* 0x004fe4000f8e0206 */
[----:B------:R-:W-:Y:S02]  /*bfc0*/  ULOP3.LUT UR15, UR15, 0xff, URZ, 0xc0, !UPT ;  /* 0x000000ff0f0f7892 */ /* 0x000fe4000f8ec0ff */
[----:B-1----:R-:W-:Y:S02]  /*bfd0*/  UIMAD.WIDE.U32 UR8, UR7, UR5, URZ ;  /* 0x00000005070872a5 */ /* 0x002fe4000f8e00ff */
[----:B------:R-:W-:-:S05]  /*bfe0*/  ULOP3.LUT UR5, UR22, 0xff, URZ, 0xc0, !UPT ;  /* 0x000000ff16057892 */ /* 0x000fca000f8ec0ff */
[----:B------:R-:W-:Y:S02]  /*bff0*/  UMOV UR11, UR9 ;  /* 0x00000009000b7c82 */ /* 0x000fe40008000000 */
[----:B------:R-:W-:-:S04]  /*c000*/  UIADD3 UR8, UPT, UPT, UR7, -UR11, URZ ;  /* 0x8000000b07087290 */ /* 0x000fc8000fffe0ff */
[----:B------:R-:W-:-:S04]  /*c010*/  USHF.R.U32.HI UR5, URZ, UR5, UR8 ;  /* 0x00000005ff057299 */ /* 0x000fc80008011608 */
[----:B------:R-:W-:Y:S01]  /*c020*/  UIADD3 UR5, UPT, UPT, UR11, UR5, URZ ;  /* 0x000000050b057290 */ /* 0x000fe2000fffe0ff */
[----:B------:R-:W1:Y:S02]  /*c030*/  LDCU UR11, c[0x0][0x628] ;  /* 0x0000c500ff0b77ac */ /* 0x000e640008000800 */
[----:B------:R-:W2:Y:S01]  /*c040*/  LDCU.64 UR8, c[0x0][0x620] ;  /* 0x0000c400ff0877ac */ /* 0x000ea20008000a00 */
[----:B------:R-:W-:-:S04]  /*c050*/  USHF.R.U32.HI UR5, URZ, UR15, UR5 ;  /* 0x0000000fff057299 */ /* 0x000fc80008011605 */
[----:B------:R-:W-:-:S04]  /*c060*/  UIADD3 UR12, UPT, UPT, -UR5, URZ, URZ ;  /* 0x000000ff050c7290 */ /* 0x000fc8000fffe1ff */
[----:B---3--:R-:W-:-:S04]  /*c070*/  UIMAD UR4, UR4, UR12, UR7 ;  /* 0x0000000c040472a4 */ /* 0x008fc8000f8e0207 */
[----:B--2---:R-:W-:-:S03]  /*c080*/  UIMAD UR8, UR23, UR8, UR4 ;  /* 0x00000008170872a4 */ /* 0x004fc6000f8e0204 */
[----:B------:R-:W-:Y:S01]  /*c090*/  UMOV UR4, 0x400 ;  /* 0x0000040000047882 */ /* 0x000fe20000000000 */
[----:B-1----:R-:W-:Y:S02]  /*c0a0*/  UIMAD.WIDE.U32 UR12, UR8, UR11, URZ ;  /* 0x0000000b080c72a5 */ /* 0x002fe4000f8e00ff */
[----:B------:R-:W-:-:S04]  /*c0b0*/  ULEA UR4, UR10, UR4, 0x18 ;  /* 0x000000040a047291 */ /* 0x000fc8000f8ec0ff */
[----:B------:R-:W-:Y:S01]  /*c0c0*/  UIADD3 UR10, UPT, UPT, UR4, 0x118, URZ ;  /* 0x00000118040a7890 */ /* 0x000fe2000fffe0ff */
[----:B------:R-:W-:Y:S02]  /*c0d0*/  UMOV UR11, UR13 ;  /* 0x0000000d000b7c82 */ /* 0x000fe40008000000 */
[----:B------:R-:W-:Y:S02]  /*c0e0*/  UIADD3 UR7, UPT, UPT, UR8, -UR11, URZ ;  /* 0x8000000b08077290 */ /* 0x000fe4000fffe0ff */
[----:B------:R-:W-:Y:S01]  /*c0f0*/  UPRMT UR14, UR14, 0x654, UR10 ;  /* 0x000006540e0e7896 */ /* 0x000fe2000800000a */
[----:B------:R-:W-:Y:S01]  /*c100*/  BAR.SYNC.DEFER_BLOCKING 0x2, 0x120 ;  /* 0x0084800000007b1d */ /* 0x000fe20000010000 */
[----:B------:R-:W-:-:S04]  /*c110*/  USHF.R.U32.HI UR46, URZ, UR46, UR7 ;  /* 0x0000002eff2e7299 */ /* 0x000fc80008011607 */
[----:B------:R-:W-:-:S03]  /*c120*/  UIADD3 UR46, UPT, UPT, UR11, UR46, URZ ;  /* 0x0000002e0b2e7290 */ /* 0x000fc6000fffe0ff */
[----:B------:R-:W1:Y:S01]  /*c130*/  LDCU UR7, c[0x0][0x60c] ;  /* 0x0000c180ff0777ac */ /* 0x000e620008000800 */
[----:B------:R-:W-:-:S04]  /*c140*/  USHF.R.U32.HI UR39, URZ, UR39, UR46 ;  /* 0x00000027ff277299 */ /* 0x000fc8000801162e */
[----:B------:R-:W-:-:S04]  /*c150*/  UIADD3 UR15, UPT, UPT, -UR39, URZ, URZ ;  /* 0x000000ff270f7290 */ /* 0x000fc8000fffe1ff */
[----:B------:R-:W-:Y:S01]  /*c160*/  UIMAD UR15, UR15, UR9, UR8 ;  /* 0x000000090f0f72a4 */ /* 0x000fe2000f8e0208 */
[----:B------:R2:W-:Y:S01]  /*c170*/  SYNCS.ARRIVE.TRANS64.RED.ART0 RZ, [UR14], R2 ;  /* 0x00000002ffff79a7 */ /* 0x0005e2000850040e */
[----:B-1----:R-:W-:-:S09]  /*c180*/  UISETP.GE.AND UP0, UPT, UR6, UR7, UPT ;  /* 0x000000070600728c */ /* 0x002fd2000bf06270 */
[----:B------:R-:W-:Y:S05]  /*c190*/  BRA.U UP0, `(.L_x_77) ;  /* 0x0000001500fc7547 */ /* 0x000fea000b800000 */
[----:B------:R-:W1:Y:S01]  /*c1a0*/  LDCU UR7, c[0x0][0x614] ;  /* 0x0000c280ff0777ac */ /* 0x000e620008000800 */
[----:B------:R-:W-:Y:S01]  /*c1b0*/  LOP3.LUT R40, R0, 0x3, RZ, 0xc0, !PT ;  /* 0x0000000300287812 */ /* 0x000fe200078ec0ff */
[----:B------:R-:W-:Y:S01]  /*c1c0*/  IMAD.SHL.U32 R3, R3, 0x200000, RZ ;  /* 0x0020000003037824 */ /* 0x000fe200078e00ff */
[----:B------:R-:W-:Y:S01]  /*c1d0*/  MOV R38, UR4 ;  /* 0x0000000400267c02 */ /* 0x000fe20008000f00 */
[----:B------:R-:W3:Y:S02]  /*c1e0*/  LDCU UR13, c[0x0][0x38c] ;  /* 0x00007180ff0d77ac */ /* 0x000ee40008000800 */
[----:B------:R-:W-:Y:S01]  /*c1f0*/  VIADD R40, R40, 0x3 ;  /* 0x0000000328287836 */ /* 0x000fe20000000000 */
[----:B------:R-:W-:Y:S01]  /*c200*/  IADD3 R37, PT, PT, R38, 0x800, R37 ;  /* 0x0000080026257810 */ /* 0x000fe20007ffe025 */
[----:B------:R-:W4:Y:S03]  /*c210*/  LDCU UR12, c[0x0][0x380] ;  /* 0x00007000ff0c77ac */ /* 0x000f260008000800 */
[----:B------:R5:W-:Y:S06]  /*c220*/  BAR.SYNC.DEFER_BLOCKING R40, 0x40 ;  /* 0x000100280000751d */ /* 0x000bec0000010000 */
[----:B------:R-:W-:Y:S01]  /*c230*/  UMOV UR16, 0x0 ;  /* 0x0000000000107882 */ /* 0x000fe20000000000 */
[----:B-1----:R-:W-:Y:S01]  /*c240*/  UIADD3 UR7, UPT, UPT, -UR5, UR7, URZ ;  /* 0x0000000705077290 */ /* 0x002fe2000fffe1ff */
[----:B------:R-:W-:Y:S01]  /*c250*/  UMOV UR17, 0x1 ;  /* 0x0000000100117882 */ /* 0x000fe20000000000 */
[----:B---3--:R-:W-:-:S02]  /*c260*/  UIADD3 UR8, UPT, UPT, UR13, -0x1, URZ ;  /* 0xffffffff0d087890 */ /* 0x008fc4000fffe0ff */
[----:B------:R-:W-:Y:S02]  /*c270*/  UIADD3 UR9, UPT, UPT, -UR13, URZ, URZ ;  /* 0x000000ff0d097290 */ /* 0x000fe4000fffe1ff */
[----:B----4-:R-:W-:Y:S02]  /*c280*/  UIADD3 UR12, UPT, UPT, UR13, -UR12, URZ ;  /* 0x8000000c0d0c7290 */ /* 0x010fe4000fffe0ff */
[----:B------:R-:W-:Y:S02]  /*c290*/  USHF.R.S32.HI UR9, URZ, 0x1f, UR9 ;  /* 0x0000001fff097899 */ /* 0x000fe40008011409 */
[----:B------:R-:W-:Y:S02]  /*c2a0*/  ULEA UR12, UR7, UR12, 0x7 ;  /* 0x0000000c070c7291 */ /* 0x000fe4000f8e38ff */
[----:B------:R-:W-:Y:S02]  /*c2b0*/  USHF.R.S32.HI UR7, URZ, 0x1f, UR8 ;  /* 0x0000001fff077899 */ /* 0x000fe40008011408 */
[----:B------:R-:W-:Y:S01]  /*c2c0*/  UIADD3 UR10, UPT, UPT, -UR12, URZ, URZ ;  /* 0x000000ff0c0a7290 */ /* 0x000fe2000fffe1ff */
[----:B------:R5:W-:Y:S01]  /*c2d0*/  SYNCS.ARRIVE.TRANS64.ART0 RZ, [UR4+0x148], R2 ;  /* 0x00014802ffff79a7 */ /* 0x000be20008500004 */
[----:B------:R-:W-:-:S02]  /*c2e0*/  UIADD3 UR11, UPT, UPT, UR12, -0x1, URZ ;  /* 0xffffffff0c0b7890 */ /* 0x000fc4000fffe0ff */
[----:B------:R-:W-:Y:S02]  /*c2f0*/  USHF.R.S32.HI UR10, URZ, 0x1f, UR10 ;  /* 0x0000001fff0a7899 */ /* 0x000fe4000801140a */
[----:B------:R-:W-:Y:S02]  /*c300*/  UISETP.GT.AND UP0, UPT, UR13, URZ, UPT ;  /* 0x000000ff0d00728c */ /* 0x000fe4000bf04270 */
[----:B------:R-:W-:Y:S02]  /*c310*/  ULEA.HI UR7, UR7, UR8, URZ, 0x7 ;  /* 0x0000000807077291 */ /* 0x000fe4000f8f38ff */
[----:B------:R-:W-:Y:S02]  /*c320*/  ULEA.HI UR9, UR9, -UR13, URZ, 0x7 ;  /* 0x8000000d09097291 */ /* 0x000fe4000f8f38ff */
[----:B------:R-:W-:Y:S02]  /*c330*/  USHF.R.S32.HI UR8, URZ, 0x1f, UR11 ;  /* 0x0000001fff087899 */ /* 0x000fe4000801140b */
[----:B------:R-:W-:-:S02]  /*c340*/  ULEA.HI UR10, UR10, -UR12, URZ, 0x7 ;  /* 0x8000000c0a0a7291 */ /* 0x000fc4000f8f38ff */
[----:B------:R-:W-:Y:S02]  /*c350*/  UISETP.GT.AND UP1, UPT, UR12, URZ, UPT ;  /* 0x000000ff0c00728c */ /* 0x000fe4000bf24270 */
[----:B------:R-:W-:Y:S02]  /*c360*/  USHF.R.S32.HI UR9, URZ, 0x7, UR9 ;  /* 0x00000007ff097899 */ /* 0x000fe40008011409 */
[----:B------:R-:W-:Y:S02]  /*c370*/  ULEA.HI UR8, UR8, UR11, URZ, 0x7 ;  /* 0x0000000b08087291 */ /* 0x000fe4000f8f38ff */
[----:B------:R-:W-:Y:S02]  /*c380*/  USHF.R.S32.HI UR10, URZ, 0x7, UR10 ;  /* 0x00000007ff0a7899 */ /* 0x000fe4000801140a */
[----:B------:R-:W-:Y:S02]  /*c390*/  @UP0 UIMAD.WIDE UR18, UR7, 0x2000000, UR16 ;  /* 0x02000000071208a5 */ /* 0x000fe4000f8e0210 */
[----:B------:R-:W-:-:S02]  /*c3a0*/  ULEA.HI.SX32 UR8, UR8, 0x1, 0x19 ;  /* 0x0000000108087891 */ /* 0x000fc4000f8fcaff */
[----:B------:R-:W-:Y:S02]  /*c3b0*/  UIADD3 UR10, UPT, UPT, -UR10, URZ, URZ ;  /* 0x000000ff0a0a7290 */ /* 0x000fe4000fffe1ff */
[----:B------:R-:W-:-:S05]  /*c3c0*/  UIADD3 UR9, UPT, UPT, -UR9, URZ, URZ ;  /* 0x000000ff09097290 */ /* 0x000fca000fffe1ff */
[----:B------:R-:W-:Y:S02]  /*c3d0*/  @!UP1 UMOV UR8, UR10 ;  /* 0x0000000a00089c82 */ /* 0x000fe40008000000 */
[----:B------:R-:W-:Y:S02]  /*c3e0*/  @UP0 UMOV UR9, UR19 ;  /* 0x0000001300090c82 */ /* 0x000fe40008000000 */
[----:B------:R-:W-:-:S04]  /*c3f0*/  UISETP.LT.AND UP0, UPT, UR8, UR9, UPT ;  /* 0x000000090800728c */ /* 0x000fc8000bf01270 */
[----:B------:R-:W-:-:S04]  /*c400*/  USEL UR9, UR8, UR9, UP0 ;  /* 0x0000000908097287 */ /* 0x000fc80008000000 */
[----:B------:R-:W-:-:S09]  /*c410*/  UISETP.GE.AND UP0, UPT, UR9, 0x2, UPT ;  /* 0x000000020900788c */ /* 0x000fd2000bf06270 */
[----:B-----5:R-:W-:Y:S05]  /*c420*/  BRA.U !UP0, `(.L_x_78) ;  /* 0x0000000508807547 */ /* 0x020fea000b800000 */
[----:B------:R-:W-:Y:S01]  /*c430*/  LEA R39, R44, UR4, 0x2 ;  /* 0x000000042c277c11 */ /* 0x000fe2000f8e10ff */
[----:B------:R-:W-:-:S12]  /*c440*/  UIADD3 UR9, UPT, UPT, -UR9, URZ, URZ ;  /* 0x000000ff09097290 */ /* 0x000fd8000fffe1ff */
.L_x_80:
[----:B-1----:R1:W-:Y:S06]  /*c450*/  BAR.SYNC.DEFER_BLOCKING R40, 0x40 ;  /* 0x000100280000751d */ /* 0x0023ec0000010000 */
[----:B---3--:R-:W3:Y:S02]  /*c460*/  LDS R41, [R39+0x18c] ;  /* 0x00018c0027297984 */ /* 0x008ee40000000800 */
[----:B---3--:R-:W-:-:S13]  /*c470*/  FSETP.GEU.AND P0, PT, R41, 1, PT ;  /* 0x3f8000002900780b */ /* 0x008fda0003f0e000 */
[----:B------:R-:W-:-:S04]  /*c480*/  VOTE.ANY R4, PT, !P0 ;  /* 0x0000000000047806 */ /* 0x000fc800040e0100 */
[----:B------:R-:W-:-:S13]  /*c490*/  ISETP.NE.AND P0, PT, R4, RZ, PT ;  /* 0x000000ff0400720c */ /* 0x000fda0003f05270 */
[----:B-1----:R-:W-:Y:S05]  /*c4a0*/  @!P0 BRA `(.L_x_79) ;  /* 0x00000004004c8947 */ /* 0x002fea0003800000 */
[C---:B------:R-:W-:Y:S02]  /*c4b0*/  R2UR UR7, R3.reuse ;  /* 0x00000000030772ca */ /* 0x040fe400000e0000 */
[----:B------:R-:W-:-:S11]  /*c4c0*/  R2UR UR8, R3 ;  /* 0x00000000030872ca */ /* 0x000fd600000e0000 */
[----:B------:R-:W1:Y:S02]  /*c4d0*/  LDTM.x16 R20, tmem[UR7+0x100] ;  /* 0x00010007001479ee */ /* 0x000e640008240000 */
[-C--:B-1----:R-:W-:Y:S02]  /*c4e0*/  FMUL2 R20, R20.F32x2.HI_LO, R41.reuse.F32 ;  /* 0x000000291414724a */ /* 0x082fe40001000000 */
[-C--:B------:R-:W-:Y:S02]  /*c4f0*/  FMUL2 R22, R22.F32x2.HI_LO, R41.reuse.F32 ;  /* 0x000000291616724a */ /* 0x080fe40001000000 */
[-C--:B------:R-:W-:Y:S02]  /*c500*/  FMUL2 R24, R24.F32x2.HI_LO, R41.reuse.F32 ;  /* 0x000000291818724a */ /* 0x080fe40001000000 */
[-C--:B------:R-:W-:Y:S02]  /*c510*/  FMUL2 R26, R26.F32x2.HI_LO, R41.reuse.F32 ;  /* 0x000000291a1a724a */ /* 0x080fe40001000000 */
[----:B------:R-:W-:-:S02]  /*c520*/  FMUL2 R28, R28.F32x2.HI_LO, R41.F32 ;  /* 0x000000291c1c724a */ /* 0x000fc40001000000 */
[-C--:B------:R-:W-:Y:S02]  /*c530*/  FMUL2 R30, R30.F32x2.HI_LO, R41.reuse.F32 ;  /* 0x000000291e1e724a */ /* 0x080fe40001000000 */
[-C--:B------:R-:W-:Y:S02]  /*c540*/  FMUL2 R32, R32.F32x2.HI_LO, R41.reuse.F32 ;  /* 0x000000292020724a */ /* 0x080fe40001000000 */
[----:B------:R-:W-:-:S04]  /*c550*/  FMUL2 R34, R34.F32x2.HI_LO, R41.F32 ;  /* 0x000000292222724a */ /* 0x000fc80001000000 */
[----:B------:R-:W-:Y:S01]  /*c560*/  STTM.x16 tmem[UR8+0x100], R20 ;  /* 0x00010014000079ed */ /* 0x000fe20008240008 */
        /* <DEDUP_REMOVED lines=69> */
[----:B------:R1:W-:Y:S01]  /*c9c0*/  STTM.x16 tmem[UR7+0x170], R4 ;  /* 0x00017004000079ed */ /* 0x0003e20008240007 */
[----:B------:R-:W3:Y:S02]  /*c9d0*/  FENCE.VIEW.ASYNC.T ;  /* 0x00000000000073c6 */ /* 0x000ee40000000200 */
.L_x_79:
[----:B---3--:R3:W-:Y:S01]  /*c9e0*/  SYNCS.ARRIVE.TRANS64.RED.ART0 RZ, [UR14], R2 ;  /* 0x00000002ffff79a7 */ /* 0x0087e2000850040e */
[----:B------:R-:W-:-:S04]  /*c9f0*/  UIADD3 UR9, UPT, UPT, UR9, 0x1, URZ ;  /* 0x0000000109097890 */ /* 0x000fc8000fffe0ff */
[----:B------:R-:W-:Y:S01]  /*ca00*/  UISETP.NE.AND UP0, UPT, UR9, -0x1, UPT ;  /* 0xffffffff0900788c */ /* 0x000fe2000bf05270 */
[----:B------:R3:W-:Y:S08]  /*ca10*/  SYNCS.ARRIVE.TRANS64.ART0 RZ, [UR4+0x148], R2 ;  /* 0x00014802ffff79a7 */ /* 0x0007f00008500004 */
[----:B------:R-:W-:Y:S05]  /*ca20*/  BRA.U UP0, `(.L_x_80) ;  /* 0xfffffff900887547 */ /* 0x000fea000b83ffff */
.L_x_78:
[----:B------:R4:W-:Y:S01]  /*ca30*/  BAR.SYNC.DEFER_BLOCKING R40, 0x40 ;  /* 0x000100280000751d */ /* 0x0009e20000010000 */
[----:B-1----:R-:W-:Y:S01]  /*ca40*/  LEA R5, R44, UR4, 0x2 ;  /* 0x000000042c057c11 */ /* 0x002fe2000f8e10ff */
[----:B------:R-:W-:Y:S02]  /*ca50*/  IMAD.MOV.U32 R52, RZ, RZ, 0x10 ;  /* 0x00000010ff347424 */ /* 0x000fe400078e00ff */
[----:B------:R-:W-:Y:S02]  /*ca60*/  IMAD.MOV.U32 R54, RZ, RZ, 0x40 ;  /* 0x00000040ff367424 */ /* 0x000fe400078e00ff */
[----:B------:R-:W-:Y:S01]  /*ca70*/  IMAD.MOV.U32 R4, RZ, RZ, -0x80000000 ;  /* 0x80000000ff047424 */ /* 0x000fe200078e00ff */
[----:B------:R4:W1:Y:S04]  /*ca80*/  LDS R47, [R5+0x18c] ;  /* 0x00018c00052f7984 */ /* 0x0008680000000800 */
[----:B------:R4:W5:Y:S01]  /*ca90*/  LDS R46, [R5+0x38c] ;  /* 0x00038c00052e7984 */ /* 0x0009620000000800 */
[----:B------:R4:W-:Y:S01]  /*caa0*/  SYNCS.ARRIVE.TRANS64.ART0 RZ, [UR4+0x148], R2 ;  /* 0x00014802ffff79a7 */ /* 0x0009e20008500004 */
[----:B------:R-:W2:Y:S02]  /*cab0*/  SYNCS.PHASECHK.TRANS64.TRYWAIT P1, [UR4+0x130], RZ ;  /* 0x000130ffff0075a7 */ /* 0x000ea40008021104 */
[----:B--2---:R-:W-:-:S05]  /*cac0*/  R2P PR, R36, 0x5 ;  /* 0x0000000524007804 */ /* 0x004fca0000000000 */
[----:B------:R-:W-:Y:S02]  /*cad0*/  SEL R52, R52, 0xfffffff0, !P0 ;  /* 0xfffffff034347807 */ /* 0x000fe40004000000 */
[----:B------:R-:W-:Y:S01]  /*cae0*/  SEL R54, R54, 0xffffffc0, !P2 ;  /* 0xffffffc036367807 */ /* 0x000fe20005000000 */
[----:B-1--45:R-:W-:Y:S06]  /*caf0*/  @!P1 BRA `(.L_x_81) ;  /* 0x0000001c00449947 */ /* 0x032fec0003800000 */
.L_x_143:
[----:B------:R-:W2:Y:S01]  /*cb00*/  SYNCS.PHASECHK.TRANS64.TRYWAIT P0, [UR4+0x158], R4 ;  /* 0x00015804ff0075a7 */ /* 0x000ea20008001104 */
[----:B------:R-:W-:Y:S02]  /*cb10*/  FSETP.NE.AND P1, PT, R47, RZ, PT ;  /* 0x000000ff2f00720b */ /* 0x000fe40003f25000 */
[----:B------:R-:W-:Y:S02]  /*cb20*/  R2UR UR7, R3 ;  /* 0x00000000030772ca */ /* 0x000fe400000e0000 */
[----:B------:R-:W-:-:S06]  /*cb30*/  FSEL R53, R47, 1, P1 ;  /* 0x3f8000002f357808 */ /* 0x000fcc0000800000 */
[----:B------:R-:W4:Y:S02]  /*cb40*/  MUFU.RCP R53, R53 ;  /* 0x0000003500357308 */ /* 0x000f240000001000 */
[----:B--2-4-:R-:W-:Y:S05]  /*cb50*/  @!P0 BRA `(.L_x_82) ;  /* 0x0000001c00408947 */ /* 0x014fea0003800000 */
.L_x_145:
[----:B--2---:R-:W2:Y:S01]  /*cb60*/  LDTM.x32 R4, tmem[UR7+0x100] ;  /* 0x00010007000479ee */ /* 0x004ea200082c0000 */
[----:B------:R-:W-:Y:S01]  /*cb70*/  R2UR UR7, R3 ;  /* 0x00000000030772ca */ /* 0x000fe200000e0000 */
[----:B------:R-:W4:Y:S01]  /*cb80*/  LDCU UR8, c[0x0][0x614] ;  /* 0x0000c280ff0877ac */ /* 0x000f220008000800 */
[----:B------:R-:W-:Y:S01]  /*cb90*/  LOP3.LUT P0, RZ, R36, 0x2, RZ, 0xc0, !PT ;  /* 0x0000000224ff7812 */ /* 0x000fe2000780c0ff */
[----:B------:R-:W5:Y:S01]  /*cba0*/  @P1 MUFU.LG2 R47, R47 ;  /* 0x0000002f002f1308 */ /* 0x000f620000000c00 */
[----:B------:R-:W-:Y:S01]  /*cbb0*/  BSSY.RECONVERGENT B0, `(.L_x_77) ;  /* 0x00000dd000007945 */ /* 0x000fe20003800200 */
[----:B------:R-:W-:Y:S02]  /*cbc0*/  ULOP3.LUT UR5, URZ, UR5, URZ, 0x33, !UPT ;  /* 0x00000005ff057292 */ /* 0x000fe4000f8e33ff */
[----:B------:R-:W-:-:S04]  /*cbd0*/  USHF.L.U32 UR6, UR6, 0x7, URZ ;  /* 0x0000000706067899 */ /* 0x000fc800080006ff */
[----:B------:R-:W-:Y:S02]  /*cbe0*/  ULOP3.LUT UR6, UR6, 0x80, URZ, 0xc0, !UPT ;  /* 0x0000008006067892 */ /* 0x000fe4000f8ec0ff */
[----:B----4-:R-:W-:Y:S01]  /*cbf0*/  UIADD3 UR5, UPT, UPT, UR5, UR8, URZ ;  /* 0x0000000805057290 */ /* 0x010fe2000fffe0ff */
[----:B-----5:R-:W-:Y:S01]  /*cc00*/  @P1 FADD R47, R47, -8 ;  /* 0xc10000002f2f1421 */ /* 0x020fe20000000000 */
[-C--:B--2---:R-:W-:Y:S02]  /*cc10*/  FMUL2 R4, R4.F32x2.HI_LO, R53.reuse.F32 ;  /* 0x000000350404724a */ /* 0x084fe40001000000 */
[----:B------:R-:W-:Y:S01]  /*cc20*/  ULEA UR5, UR5, UR6, 0x8 ;  /* 0x0000000605057291 */ /* 0x000fe2000f8e40ff */
[-C--:B------:R-:W-:Y:S02]  /*cc30*/  FMUL2 R6, R6.F32x2.HI_LO, R53.reuse.F32 ;  /* 0x000000350606724a */ /* 0x080fe40001000000 */
[-C--:B------:R-:W-:Y:S01]  /*cc40*/  FMUL2 R10, R10.F32x2.HI_LO, R53.reuse.F32 ;  /* 0x000000350a0a724a */ /* 0x080fe20001000000 */
[----:B------:R-:W-:Y:S01]  /*cc50*/  F2FP.SATFINITE.E4M3.F32.PACK_AB_MERGE_C R5, R5, R4, RZ ;  /* 0x000000040505723e */ /* 0x000fe200048070ff */
        /* <DEDUP_REMOVED lines=9> */
[----:B------:R-:W-:Y:S01]  /*ccf0*/  SHF.R.U32.HI R4, RZ, 0x3, R37 ;  /* 0x00000003ff047819 */ /* 0x000fe20000011625 */
        /* <DEDUP_REMOVED lines=14> */
[----:B------:R-:W-:Y:S01]  /*cde0*/  FMUL2 R32, R32.F32x2.HI_LO, R53.F32 ;  /* 0x000000352020724a */ /* 0x000fe20001000000 */
[----:B------:R-:W-:-:S02]  /*cdf0*/  LOP3.LUT R55, R37, 0x70, R4, 0x78, !PT ;  /* 0x0000007025377812 */ /* 0x000fc400078e7804 */
[----:B------:R-:W-:Y:S02]  /*ce00*/  PRMT R36, R5, 0x5410, R6 ;  /* 0x0000541005247816 */ /* 0x000fe40000000006 */
[----:B------:R-:W-:Y:S01]  /*ce10*/  PRMT R37, R9, 0x5410, R10 ;  /* 0x0000541009257816 */ /* 0x000fe2000000000a */
[----:B------:R-:W-:Y:S01]  /*ce20*/  VIADD R57, R55, 0x20 ;  /* 0x0000002037397836 */ /* 0x000fe20000000000 */
[----:B-1----:R-:W-:Y:S01]  /*ce30*/  PRMT R38, R13, 0x5410, R14 ;  /* 0x000054100d267816 */ /* 0x002fe2000000000e */
[----:B------:R-:W-:Y:S01]  /*ce40*/  IMAD.IADD R58, R52, 0x1, R55 ;  /* 0x00000001343a7824 */ /* 0x000fe200078e0237 */
[----:B------:R-:W-:Y:S01]  /*ce50*/  PRMT R39, R17, 0x5410, R18 ;  /* 0x0000541011277816 */ /* 0x000fe20000000012 */
[----:B------:R-:W-:Y:S01]  /*ce60*/  @P0 VIADD R57, R55, 0xffffffe0 ;  /* 0xffffffe037390836 */ /* 0x000fe20000000000 */
[----:B------:R-:W-:Y:S02]  /*ce70*/  F2FP.SATFINITE.E4M3.F32.PACK_AB_MERGE_C R42, R31, R30, RZ ;  /* 0x0000001e1f2a723e */ /* 0x000fe400048070ff */
[----:B------:R-:W-:Y:S01]  /*ce80*/  F2FP.SATFINITE.E4M3.F32.PACK_AB_MERGE_C R43, R29, R28, RZ ;  /* 0x0000001c1d2b723e */ /* 0x000fe200048070ff */
[----:B------:R1:W-:Y:S01]  /*ce90*/  STS.128 [R55], R36 ;  /* 0x0000002437007388 */ /* 0x0003e20000000c00 */
[----:B------:R-:W-:Y:S01]  /*cea0*/  F2FP.SATFINITE.E4M3.F32.PACK_AB_MERGE_C R48, R35, R34, RZ ;  /* 0x000000222330723e */ /* 0x000fe200048070ff */
[----:B------:R-:W-:Y:S01]  /*ceb0*/  IMAD.IADD R3, R54, 0x1, R57 ;  /* 0x0000000136037824 */ /* 0x000fe200078e0239 */
[----:B------:R-:W-:-:S02]  /*cec0*/  F2FP.SATFINITE.E4M3.F32.PACK_AB_MERGE_C R49, R33, R32, RZ ;  /* 0x000000202131723e */ /* 0x000fc400048070ff */
[----:B------:R-:W-:Y:S02]  /*ced0*/  PRMT R40, R21, 0x5410, R22 ;  /* 0x0000541015287816 */ /* 0x000fe40000000016 */
[----:B------:R-:W-:Y:S02]  /*cee0*/  PRMT R41, R25, 0x5410, R26 ;  /* 0x0000541019297816 */ /* 0x000fe4000000001a */
[----:B------:R-:W2:Y:S01]  /*cef0*/  LDTM.x32 R4, tmem[UR7+0x120] ;  /* 0x00012007000479ee */ /* 0x000ea200082c0000 */
[----:B------:R-:W-:Y:S02]  /*cf00*/  PRMT R42, R43, 0x5410, R42 ;  /* 0x000054102b2a7816 */ /* 0x000fe4000000002a */
[----:B------:R-:W-:-:S05]  /*cf10*/  PRMT R43, R49, 0x5410, R48 ;  /* 0x00005410312b7816 */ /* 0x000fca0000000030 */
[----:B------:R4:W-:Y:S01]  /*cf20*/  STS.128 [R58], R40 ;  /* 0x000000283a007388 */ /* 0x0009e20000000c00 */
[----:B-1----:R-:W-:Y:S02]  /*cf30*/  IMAD.IADD R55, R54, 0x1, R55 ;  /* 0x0000000136377824 */ /* 0x002fe400078e0237 */
[-C--:B--2---:R-:W-:Y:S02]  /*cf40*/  FMUL2 R6, R6.F32x2.HI_LO, R53.reuse.F32 ;  /* 0x000000350606724a */ /* 0x084fe40001000000 */
        /* <DEDUP_REMOVED lines=28> */
[----:B------:R-:W-:Y:S01]  /*d110*/  F2FP.SATFINITE.E4M3.F32.PACK_AB_MERGE_C R29, R29, R28, RZ ;  /* 0x0000001c1d1d723e */ /* 0x000fe200048070ff */
[----:B----4-:R-:W-:Y:S01]  /*d120*/  IMAD.IADD R58, R52, 0x1, R57 ;  /* 0x00000001343a7824 */ /* 0x010fe200078e0239 */
[----:B------:R-:W-:-:S02]  /*d130*/  PRMT R48, R5, 0x5410, R6 ;  /* 0x0000541005307816 */ /* 0x000fc40000000006 */
[----:B------:R-:W-:Y:S02]  /*d140*/  PRMT R49, R9, 0x5410, R10 ;  /* 0x0000541009317816 */ /* 0x000fe4000000000a */
[----:B------:R-:W-:Y:S02]  /*d150*/  PRMT R50, R13, 0x5410, R14 ;  /* 0x000054100d327816 */ /* 0x000fe4000000000e */
[----:B------:R-:W-:Y:S02]  /*d160*/  PRMT R51, R17, 0x5410, R18 ;  /* 0x0000541011337816 */ /* 0x000fe40000000012 */
[----:B------:R-:W-:Y:S02]  /*d170*/  F2FP.SATFINITE.E4M3.F32.PACK_AB_MERGE_C R39, R35, R34, RZ ;  /* 0x000000222327723e */ /* 0x000fe400048070ff */
[----:B------:R-:W-:Y:S01]  /*d180*/  F2FP.SATFINITE.E4M3.F32.PACK_AB_MERGE_C R56, R33, R32, RZ ;  /* 0x000000202138723e */ /* 0x000fe200048070ff */
[----:B------:R1:W-:Y:S01]  /*d190*/  STS.128 [R57], R48 ;  /* 0x0000003039007388 */ /* 0x0003e20000000c00 */
[----:B------:R-:W-:-:S02]  /*d1a0*/  PRMT R36, R21, 0x5410, R22 ;  /* 0x0000541015247816 */ /* 0x000fc40000000016 */
[----:B------:R-:W-:Y:S02]  /*d1b0*/  PRMT R37, R25, 0x5410, R26 ;  /* 0x0000541019257816 */ /* 0x000fe4000000001a */
[----:B------:R-:W-:Y:S02]  /*d1c0*/  PRMT R38, R29, 0x5410, R30 ;  /* 0x000054101d267816 */ /* 0x000fe4000000001e */
[----:B------:R-:W2:Y:S01]  /*d1d0*/  LDTM.x32 R4, tmem[UR7+0x140] ;  /* 0x00014007000479ee */ /* 0x000ea200082c0000 */
[----:B------:R-:W-:-:S05]  /*d1e0*/  PRMT R39, R56, 0x5410, R39 ;  /* 0x0000541038277816 */ /* 0x000fca0000000027 */
[----:B------:R-:W-:Y:S01]  /*d1f0*/  STS.128 [R58], R36 ;  /* 0x000000243a007388 */ /* 0x000fe20000000c00 */
        /* <DEDUP_REMOVED lines=29> */
[----:B-1----:R-:W-:-:S02]  /*d3d0*/  PRMT R48, R5, 0x5410, R6 ;  /* 0x0000541005307816 */ /* 0x002fc40000000006 */
[----:B------:R-:W-:Y:S02]  /*d3e0*/  PRMT R49, R9, 0x5410, R10 ;  /* 0x0000541009317816 */ /* 0x000fe4000000000a */
[----:B------:R-:W-:Y:S02]  /*d3f0*/  PRMT R50, R13, 0x5410, R14 ;  /* 0x000054100d327816 */ /* 0x000fe4000000000e */
[----:B------:R-:W-:Y:S02]  /*d400*/  PRMT R51, R17, 0x5410, R18 ;  /* 0x0000541011337816 */ /* 0x000fe40000000012 */
[----:B------:R-:W-:Y:S02]  /*d410*/  F2FP.SATFINITE.E4M3.F32.PACK_AB_MERGE_C R54, R29, R28, RZ ;  /* 0x0000001c1d36723e */ /* 0x000fe400048070ff */
[----:B------:R-:W-:Y:S01]  /*d420*/  F2FP.SATFINITE.E4M3.F32.PACK_AB_MERGE_C R56, R35, R34, RZ ;  /* 0x000000222338723e */ /* 0x000fe200048070ff */
[----:B------:R1:W-:Y:S01]  /*d430*/  STS.128 [R55], R48 ;  /* 0x0000003037007388 */ /* 0x0003e20000000c00 */
[----:B------:R-:W-:-:S02]  /*d440*/  F2FP.SATFINITE.E4M3.F32.PACK_AB_MERGE_C R57, R33, R32, RZ ;  /* 0x000000202139723e */ /* 0x000fc400048070ff */
[----:B------:R-:W-:Y:S02]  /*d450*/  PRMT R40, R21, 0x5410, R22 ;  /* 0x0000541015287816 */ /* 0x000fe40000000016 */
[----:B------:R-:W2:Y:S01]  /*d460*/  LDTM.x32 R4, tmem[UR7+0x160] ;  /* 0x00016007000479ee */ /* 0x000ea200082c0000 */
[----:B------:R-:W4:Y:S01]  /*d470*/  LDCU UR7, c[0x0][0x380] ;  /* 0x00007000ff0777ac */ /* 0x000f220008000800 */
[----:B------:R-:W-:Y:S02]  /*d480*/  PRMT R41, R42, 0x5410, R41 ;  /* 0x000054102a297816 */ /* 0x000fe40000000029 */
[----:B------:R-:W-:Y:S02]  /*d490*/  PRMT R42, R54, 0x5410, R43 ;  /* 0x00005410362a7816 */ /* 0x000fe4000000002b */
[----:B------:R-:W-:Y:S01]  /*d4a0*/  PRMT R43, R57, 0x5410, R56 ;  /* 0x00005410392b7816 */ /* 0x000fe20000000038 */
[----:B----4-:R-:W-:Y:S01]  /*d4b0*/  UIADD3 UR7, UPT, UPT, -UR5, UR7, URZ ;  /* 0x0000000705077290 */ /* 0x010fe2000fffe1ff */
[----:B--2---:R-:W-:-:S05]  /*d4c0*/  FMUL2 R8, R8.F32x2.HI_LO, R53.F32 ;  /* 0x000000350808724a */ /* 0x004fca0001000000 */
[----:B------:R-:W-:Y:S01]  /*d4d0*/  ISETP.LT.AND P0, PT, R44, UR7, PT ;  /* 0x000000072c007c0c */ /* 0x000fe2000bf01270 */
[-C--:B------:R-:W-:Y:S02]  /*d4e0*/  FMUL2 R10, R10.F32x2.HI_LO, R53.reuse.F32 ;  /* 0x000000350a0a724a */ /* 0x080fe40001000000 */
[----:B-1----:R-:W-:Y:S02]  /*d4f0*/  IMAD.IADD R55, R52, 0x1, R55 ;  /* 0x0000000134377824 */ /* 0x002fe400078e0237 */
        /* <DEDUP_REMOVED lines=28> */
[----:B------:R-:W-:Y:S01]  /*d6c0*/  IMAD.IADD R52, R52, 0x1, R3 ;  /* 0x0000000134347824 */ /* 0x000fe200078e0203 */
[----:B------:R-:W-:Y:S01]  /*d6d0*/  F2FP.SATFINITE.E4M3.F32.PACK_AB_MERGE_C R32, R33, R32, RZ ;  /* 0x000000202120723e */ /* 0x000fe200048070ff */
[----:B------:R-:W-:Y:S01]  /*d6e0*/  STS.128 [R55], R40 ;  /* 0x0000002837007388 */ /* 0x000fe20000000c00 */
[----:B------:R-:W-:Y:S01]  /*d6f0*/  F2FP.SATFINITE.E4M3.F32.PACK_AB_MERGE_C R7, R35, R34, RZ ;  /* 0x000000222307723e */ /* 0x000fe200048070ff */
[----:B------:R-:W-:Y:S01]  /*d700*/  IMAD.MOV.U32 R12, RZ, RZ, -0x800000 ;  /* 0xff800000ff0c7424 */ /* 0x000fe200078e00ff */
[----:B------:R-:W-:-:S02]  /*d710*/  PRMT R9, R9, 0x5410, R10 ;  /* 0x0000541009097816 */ /* 0x000fc4000000000a */
[----:B------:R-:W-:Y:S02]  /*d720*/  PRMT R8, R5, 0x5410, R6 ;  /* 0x0000541005087816 */ /* 0x000fe40000000006 */
[----:B------:R-:W-:Y:S02]  /*d730*/  PRMT R10, R13, 0x5410, R14 ;  /* 0x000054100d0a7816 */ /* 0x000fe4000000000e */
[----:B------:R-:W-:Y:S01]  /*d740*/  PRMT R11, R16, 0x5410, R11 ;  /* 0x00005410100b7816 */ /* 0x000fe2000000000b */
[----:B------:R-:W1:Y:S01]  /*d750*/  @P1 LDC R13, c[0x0][0x600] ;  /* 0x00018000ff0d1b82 */ /* 0x000e620000000800 */
[----:B------:R-:W-:Y:S02]  /*d760*/  PRMT R4, R21, 0x5410, R4 ;  /* 0x0000541015047816 */ /* 0x000fe40000000004 */
[----:B------:R-:W-:Y:S01]  /*d770*/  PRMT R5, R25, 0x5410, R26 ;  /* 0x0000541019057816 */ /* 0x000fe2000000001a */
[----:B------:R-:W-:Y:S01]  /*d780*/  STS.128 [R3], R8 ;  /* 0x0000000803007388 */ /* 0x000fe20000000c00 */
[----:B------:R-:W-:-:S02]  /*d790*/  PRMT R6, R29, 0x5410, R30 ;  /* 0x000054101d067816 */ /* 0x000fc4000000001e */
[----:B------:R-:W-:-:S05]  /*d7a0*/  PRMT R7, R32, 0x5410, R7 ;  /* 0x0000541020077816 */ /* 0x000fca0000000007 */
[----:B------:R2:W-:Y:S01]  /*d7b0*/  STS.128 [R52], R4 ;  /* 0x0000000434007388 */ /* 0x0005e20000000c00 */
[----:B------:R4:W-:Y:S06]  /*d7c0*/  MEMBAR.ALL.CTA ;  /* 0x0000000000007992 */ /* 0x0009ec0000008000 */
[----:B----4-:R-:W4:Y:S01]  /*d7d0*/  FENCE.VIEW.ASYNC.S ;  /* 0x00000000000073c6 */ /* 0x010f220000000000 */
[----:B-1----:R-:W-:-:S04]  /*d7e0*/  @P1 FFMA R13, R46, R13, R47 ;  /* 0x0000000d2e0d1223 */ /* 0x002fc8000000002f */
[----:B------:R-:W-:Y:S01]  /*d7f0*/  @P1 FMUL R12, R13, 0.69314718246459960938 ;  /* 0x3f3172180d0c1820 */ /* 0x000fe20000400000 */
[----:B----4-:R1:W-:Y:S01]  /*d800*/  SYNCS.ARRIVE.TRANS64.RED.ART0 RZ, [UR14], R2 ;  /* 0x00000002ffff79a7 */ /* 0x0103e2000850040e */
[----:B--2---:R-:W-:Y:S01]  /*d810*/  IMAD.MOV.U32 R6, RZ, RZ, RZ ;  /* 0x000000ffff067224 */ /* 0x004fe200078e00ff */
[----:B------:R1:W-:Y:S01]  /*d820*/  SYNCS.ARRIVE.TRANS64.ART0 RZ, [UR4+0x150], R2 ;  /* 0x00015002ffff79a7 */ /* 0x0003e20008500004 */
[----:B------:R-:W-:Y:S05]  /*d830*/  @!P0 BRA `(.L_x_83) ;  /* 0x0000000000508947 */ /* 0x000fea0003800000 */
[----:B------:R-:W2:Y:S01]  /*d840*/  LDC.64 R4, c[0x0][0x3c8] ;  /* 0x0000f200ff047b82 */ /* 0x000ea20000000a00 */
[----:B------:R-:W-:Y:S01]  /*d850*/  USHF.R.S32.HI UR6, URZ, 0x1f, UR15 ;  /* 0x0000001fff067899 */ /* 0x000fe2000801140f */
[----:B------:R-:W-:Y:S01]  /*d860*/  MOV R45, RZ ;  /* 0x000000ff002d7202 */ /* 0x000fe20000000f00 */
[----:B------:R-:W-:Y:S01]  /*d870*/  USHF.R.S32.HI UR8, URZ, 0x1f, UR39 ;  /* 0x0000001fff087899 */ /* 0x000fe20008011427 */
[----:B------:R-:W4:Y:S04]  /*d880*/  LDCU.64 UR10, c[0x0][0x358] ;  /* 0x00006b00ff0a77ac */ /* 0x000f280008000a00 */
[----:B-1-3--:R-:W1:Y:S01]  /*d890*/  LDC.64 R2, c[0x0][0x3d0] ;  /* 0x0000f400ff027b82 */ /* 0x00ae620000000a00 */
[----:B--2---:R-:W-:-:S03]  /*d8a0*/  IMAD R8, R4, UR6, RZ ;  /* 0x0000000604087c24 */ /* 0x004fc6000f8e02ff */
[----:B------:R-:W2:Y:S01]  /*d8b0*/  LDCU.64 UR6, c[0x0][0x3b0] ;  /* 0x00007600ff0677ac */ /* 0x000ea20008000a00 */
[----:B------:R-:W-:-:S04]  /*d8c0*/  IMAD.WIDE.U32 R44, R4, UR15, R44 ;  /* 0x0000000f042c7c25 */ /* 0x000fc8000f8e002c */
[----:B------:R-:W-:Y:S02]  /*d8d0*/  IMAD R5, R5, UR15, R8 ;  /* 0x0000000f05057c24 */ /* 0x000fe4000f8e0208 */
[C---:B-1----:R-:W-:Y:S01]  /*d8e0*/  IMAD R4, R2.reuse, UR8, RZ ;  /* 0x0000000802047c24 */ /* 0x042fe2000f8e02ff */
[----:B------:R-:W-:Y:S02]  /*d8f0*/  USHF.R.S32.HI UR8, URZ, 0x1f, UR5 ;  /* 0x0000001fff087899 */ /* 0x000fe40008011405 */
[----:B------:R-:W-:Y:S01]  /*d900*/  IADD3 R45, PT, PT, R45, R5, RZ ;  /* 0x000000052d2d7210 */ /* 0x000fe20007ffe0ff */
[----:B------:R-:W-:Y:S02]  /*d910*/  IMAD R3, R3, UR39, R4 ;  /* 0x0000002703037c24 */ /* 0x000fe4000f8e0204 */
[----:B------:R-:W-:-:S03]  /*d920*/  IMAD.WIDE.U32 R44, R2, UR39, R44 ;  /* 0x00000027022c7c25 */ /* 0x000fc6000f8e002c */
[----:B------:R-:W-:-:S04]  /*d930*/  IADD3 R2, P0, PT, R44, UR5, RZ ;  /* 0x000000052c027c10 */ /* 0x000fc8000ff1e0ff */
[----:B------:R-:W-:Y:S02]  /*d940*/  IADD3.X R3, PT, PT, R45, UR8, R3, P0, !PT ;  /* 0x000000082d037c10 */ /* 0x000fe400087fe403 */
[----:B--2---:R-:W-:-:S04]  /*d950*/  LEA R4, P0, R2, UR6, 0x2 ;  /* 0x0000000602047c11 */ /* 0x004fc8000f8010ff */
[----:B------:R-:W-:-:S05]  /*d960*/  LEA.HI.X R5, R2, UR7, R3, 0x2, P0 ;  /* 0x0000000702057c11 */ /* 0x000fca00080f1403 */
[----:B----4-:R2:W-:Y:S04]  /*d970*/  STG.E desc[UR10][R4.64], R12 ;  /* 0x0000000c04007986 */ /* 0x0105e8000c10190a */
.L_x_83:
[----:B------:R-:W-:Y:S05]  /*d980*/  BSYNC.RECONVERGENT B0 ;  /* 0x0000000000007941 */ /* 0x000fea0003800200 */
.L_x_77:
[----:B------:R-:W-:-:S04]  /*d990*/  SHF.L.U32 R6, R6, 0x1f, RZ ;  /* 0x0000001f06067819 */ /* 0x000fc800000006ff */
[----:B------:R-:W4:Y:S02]  /*d9a0*/  SYNCS.PHASECHK.TRANS64.TRYWAIT P0, [UR4+0x158], R6 ;  /* 0x00015806ff0075a7 */ /* 0x000f240008001104 */
[----:B----4-:R-:W-:Y:S05]  /*d9b0*/  @!P0 BRA `(.L_x_84) ;  /* 0x0000000c00c48947 */ /* 0x010fea0003800000 */
.L_x_147:
[----:B------:R-:W-:Y:S06]  /*d9c0*/  BAR.ARV 0x2, 0x120 ;  /* 0x0084800000007b1d */ /* 0x000fec0000002000 */
[----:B------:R-:W-:Y:S05]  /*d9d0*/  BRA `(.L_x_85) ;  /* 0x0000000000347947 */ /* 0x000fea0003800000 */
.L_x_76:
        /* <DEDUP_REMOVED lines=12> */
.L_x_86:
[----:B------:R-:W-:Y:S01]  /*daa0*/  NOP ;  /* 0x0000000000007918 */ /* 0x000fe20000000000 */
.L_x_85:
[----:B------:R-:W-:-:S13]  /*dab0*/  ISETP.NE.AND P0, PT, R0, 0xc, PT ;  /* 0x0000000c0000780c */ /* 0x000fda0003f05270 */
        /* <DEDUP_REMOVED lines=12> */
.L_x_87:
[----:B------:R-:W-:Y:S01]  /*db80*/  NOP ;  /* 0x0000000000007918 */ /* 0x000fe20000000000 */
[----:B-123--:R-:W-:Y:S05]  /*db90*/  EXIT ;  /* 0x000000000000794d */ /* 0x00efea0003800000 */
.L_x_12:
[----:B------:R-:W-:Y:S01]  /*dba0*/  HFMA2 R6, -RZ, RZ, -0.0 , 0 ;  /* 0x80000000ff067431 */ /* 0x000fe200000001ff */
[----:B------:R-:W-:Y:S02]  /*dbb0*/  MOV R3, UR4 ;  /* 0x0000000400037c02 */ /* 0x000fe40008000f00 */
[----:B------:R-:W-:-:S07]  /*dbc0*/  MOV R7, 0x80000000 ;  /* 0x8000000000077802 */ /* 0x000fce0000000f00 */
.L_x_88:
[----:B-1----:R1:W2:Y:S02]  /*dbd0*/  SYNCS.PHASECHK.TRANS64.TRYWAIT P0, [R3+URZ+0x90], R7 ;  /* 0x00009007030075a7 */ /* 0x0022a400080011ff */
[----:B--2---:R-:W-:Y:S05]  /*dbe0*/  @!P0 NANOSLEEP.SYNCS 0x989680 ;  /* 0x009896800000895d */ /* 0x004fea0003900000 */
[----:B------:R-:W2:Y:S02]  /*dbf0*/  @!P0 SYNCS.PHASECHK.TRANS64 P0, [R3+URZ+0x90], R7 ;  /* 0x00009007030085a7 */ /* 0x000ea400080010ff */
[----:B--2---:R-:W-:Y:S05]  /*dc00*/  @!P0 BRA `(.L_x_88) ;  /* 0xfffffffc00f08947 */ /* 0x004fea000383ffff */
[----:B------:R-:W-:Y:S05]  /*dc10*/  BRA `(.L_x_89) ;  /* 0xffffff3400a07947 */ /* 0x000fea000383ffff */
.L_x_14:
[----:B------:R-:W-:Y:S01]  /*dc20*/  HFMA2 R6, -RZ, RZ, -0.0 , 0 ;  /* 0x80000000ff067431 */ /* 0x000fe200000001ff */
[----:B------:R-:W-:Y:S02]  /*dc30*/  MOV R3, UR4 ;  /* 0x0000000400037c02 */ /* 0x000fe40008000f00 */
[----:B------:R-:W-:-:S07]  /*dc40*/  MOV R7, 0x80000000 ;  /* 0x8000000000077802 */ /* 0x000fce0000000f00 */
.L_x_90:
[----:B-1----:R1:W2:Y:S02]  /*dc50*/  SYNCS.PHASECHK.TRANS64.TRYWAIT P0, [R3+URZ+0x8], R7 ;  /* 0x00000807030075a7 */ /* 0x0022a400080011ff */
[----:B--2---:R-:W-:Y:S05]  /*dc60*/  @!P0 NANOSLEEP.SYNCS 0x989680 ;  /* 0x009896800000895d */ /* 0x004fea0003900000 */
[----:B------:R-:W2:Y:S02]  /*dc70*/  @!P0 SYNCS.PHASECHK.TRANS64 P0, [R3+URZ+0x8], R7 ;  /* 0x00000807030085a7 */ /* 0x000ea400080010ff */
[----:B--2---:R-:W-:Y:S05]  /*dc80*/  @!P0 BRA `(.L_x_90) ;  /* 0xfffffffc00f08947 */ /* 0x004fea000383ffff */
[----:B------:R-:W-:Y:S05]  /*dc90*/  BRA `(.L_x_91) ;  /* 0xffffff3800287947 */ /* 0x000fea000383ffff */
.L_x_16:
[----:B------:R-:W-:Y:S01]  /*dca0*/  HFMA2 R4, -RZ, RZ, -0.0 , 0 ;  /* 0x80000000ff047431 */ /* 0x000fe200000001ff */
[----:B-12---:R-:W-:Y:S02]  /*dcb0*/  MOV R3, UR4 ;  /* 0x0000000400037c02 */ /* 0x006fe40008000f00 */
[----:B------:R-:W-:-:S07]  /*dcc0*/  MOV R5, 0x80000000 ;  /* 0x8000000000057802 */ /* 0x000fce0000000f00 */
.L_x_92:
[----:B-1----:R1:W2:Y:S02]  /*dcd0*/  SYNCS.PHASECHK.TRANS64.TRYWAIT P0, [R3+URZ+0x98], R5 ;  /* 0x00009805030075a7 */ /* 0x0022a400080011ff */
[----:B--2---:R-:W-:Y:S05]  /*dce0*/  @!P0 NANOSLEEP.SYNCS 0x989680 ;  /* 0x009896800000895d */ /* 0x004fea0003900000 */
[----:B------:R-:W2:Y:S02]  /*dcf0*/  @!P0 SYNCS.PHASECHK.TRANS64 P0, [R3+URZ+0x98], R5 ;  /* 0x00009805030085a7 */ /* 0x000ea400080010ff */
[----:B--2---:R-:W-:Y:S05]  /*dd00*/  @!P0 BRA `(.L_x_92) ;  /* 0xfffffffc00f08947 */ /* 0x004fea000383ffff */
[----:B------:R-:W-:Y:S05]  /*dd10*/  BRA `(.L_x_93) ;  /* 0xffffff38005c7947 */ /* 0x000fea000383ffff */
.L_x_18:
[----:B-123--:R-:W-:Y:S02]  /*dd20*/  MOV R3, UR5 ;  /* 0x0000000500037c02 */ /* 0x00efe40008000f00 */
[----:B------:R-:W-:Y:S07]  /*dd30*/  MOV R8, R9 ;  /* 0x0000000900087202 */ /* 0x000fee0000000f00 */
.L_x_94:
[----:B-1----:R1:W2:Y:S02]  /*dd40*/  SYNCS.PHASECHK.TRANS64.TRYWAIT P0, [R3+URZ+0x90], R9 ;  /* 0x00009009030075a7 */ /* 0x0022a400080011ff */
[----:B--2---:R-:W-:Y:S05]  /*dd50*/  @!P0 NANOSLEEP.SYNCS 0x989680 ;  /* 0x009896800000895d */ /* 0x004fea0003900000 */
[----:B------:R-:W2:Y:S02]  /*dd60*/  @!P0 SYNCS.PHASECHK.TRANS64 P0, [R3+URZ+0x90], R9 ;  /* 0x00009009030085a7 */ /* 0x000ea400080010ff */
[----:B--2---:R-:W-:Y:S05]  /*dd70*/  @!P0 BRA `(.L_x_94) ;  /* 0xfffffffc00f08947 */ /* 0x004fea000383ffff */
[----:B------:R-:W-:Y:S05]  /*dd80*/  BRA `(.L_x_95) ;  /* 0xffffff3800f87947 */ /* 0x000fea000383ffff */
.L_x_20:
[----:B-123--:R-:W-:Y:S02]  /*dd90*/  MOV R3, UR8 ;  /* 0x0000000800037c02 */ /* 0x00efe40008000f00 */
[-C--:B------:R-:W-:Y:S02]  /*dda0*/  MOV R8, R5.reuse ;  /* 0x0000000500087202 */ /* 0x080fe40000000f00 */
[----:B------:R-:W-:Y:S07]  /*ddb0*/  MOV R9, R5 ;  /* 0x0000000500097202 */ /* 0x000fee0000000f00 */
.L_x_96:
[----:B-1----:R1:W2:Y:S02]  /*ddc0*/  SYNCS.PHASECHK.TRANS64.TRYWAIT P0, [R3+URZ+0x90], R9 ;  /* 0x00009009030075a7 */ /* 0x0022a400080011ff */
[----:B--2---:R-:W-:Y:S05]  /*ddd0*/  @!P0 NANOSLEEP.SYNCS 0x989680 ;  /* 0x009896800000895d */ /* 0x004fea0003900000 */
[----:B------:R-:W2:Y:S02]  /*dde0*/  @!P0 SYNCS.PHASECHK.TRANS64 P0, [R3+URZ+0x90], R9 ;  /* 0x00009009030085a7 */ /* 0x000ea400080010ff */
[----:B--2---:R-:W-:Y:S05]  /*ddf0*/  @!P0 BRA `(.L_x_96) ;  /* 0xfffffffc00f08947 */ /* 0x004fea000383ffff */
[----:B------:R-:W-:Y:S05]  /*de00*/  BRA `(.L_x_97) ;  /* 0xffffff3c00207947 */ /* 0x000fea000383ffff */
.L_x_23:
[----:B-1234-:R-:W-:Y:S02]  /*de10*/  MOV R3, UR6 ;  /* 0x0000000600037c02 */ /* 0x01efe40008000f00 */
[----:B------:R-:W-:-:S07]  /*de20*/  MOV R5, R4 ;  /* 0x0000000400057202 */ /* 0x000fce0000000f00 */
.L_x_98:
[----:B-1----:R1:W2:Y:S02]  /*de30*/  SYNCS.PHASECHK.TRANS64.TRYWAIT P0, [R3+URZ+0x90], R5 ;  /* 0x00009005030075a7 */ /* 0x0022a400080011ff */
[----:B--2---:R-:W-:Y:S05]  /*de40*/  @!P0 NANOSLEEP.SYNCS 0x989680 ;  /* 0x009896800000895d */ /* 0x004fea0003900000 */
[----:B------:R-:W2:Y:S02]  /*de50*/  @!P0 SYNCS.PHASECHK.TRANS64 P0, [R3+URZ+0x90], R5 ;  /* 0x00009005030085a7 */ /* 0x000ea400080010ff */
[----:B--2---:R-:W-:Y:S05]  /*de60*/  @!P0 BRA `(.L_x_98) ;  /* 0xfffffffc00f08947 */ /* 0x004fea000383ffff */
[----:B------:R-:W-:Y:S05]  /*de70*/  BRA `(.L_x_99) ;  /* 0xffffff4000707947 */ /* 0x000fea000383ffff */
.L_x_25:
[----:B------:R-:W-:Y:S02]  /*de80*/  MOV R3, UR4 ;  /* 0x0000000400037c02 */ /* 0x000fe40008000f00 */
[----:B------:R-:W-:-:S07]  /*de90*/  MOV R7, R6 ;  /* 0x0000000600077202 */ /* 0x000fce0000000f00 */
.L_x_100:
[----:B-1----:R1:W2:Y:S02]  /*dea0*/  SYNCS.PHASECHK.TRANS64.TRYWAIT P0, [R3+URZ+0x8], R7 ;  /* 0x00000807030075a7 */ /* 0x0022a400080011ff */
[----:B--2---:R-:W-:Y:S05]  /*deb0*/  @!P0 NANOSLEEP.SYNCS 0x989680 ;  /* 0x009896800000895d */ /* 0x004fea0003900000 */
[----:B------:R-:W2:Y:S02]  /*dec0*/  @!P0 SYNCS.PHASECHK.TRANS64 P0, [R3+URZ+0x8], R7 ;  /* 0x00000807030085a7 */ /* 0x000ea400080010ff */
[----:B--2---:R-:W-:Y:S05]  /*ded0*/  @!P0 BRA `(.L_x_100) ;  /* 0xfffffffc00f08947 */ /* 0x004fea000383ffff */
[----:B------:R-:W-:Y:S05]  /*dee0*/  BRA `(.L_x_101) ;  /* 0xffffff4000747947 */ /* 0x000fea000383ffff */
.L_x_27:
[----:B-1234-:R-:W-:Y:S02]  /*def0*/  MOV R3, UR4 ;  /* 0x0000000400037c02 */ /* 0x01efe40008000f00 */
[----:B------:R-:W-:-:S07]  /*df00*/  MOV R7, R6 ;  /* 0x0000000600077202 */ /* 0x000fce0000000f00 */
.L_x_102:
[----:B-1----:R1:W2:Y:S02]  /*df10*/  SYNCS.PHASECHK.TRANS64.TRYWAIT P0, [R3+URZ+0x8], R7 ;  /* 0x00000807030075a7 */ /* 0x0022a400080011ff */
[----:B--2---:R-:W-:Y:S05]  /*df20*/  @!P0 NANOSLEEP.SYNCS 0x989680 ;  /* 0x009896800000895d */ /* 0x004fea0003900000 */
[----:B------:R-:W2:Y:S02]  /*df30*/  @!P0 SYNCS.PHASECHK.TRANS64 P0, [R3+URZ+0x8], R7 ;  /* 0x00000807030085a7 */ /* 0x000ea400080010ff */
[----:B--2---:R-:W-:Y:S05]  /*df40*/  @!P0 BRA `(.L_x_102) ;  /* 0xfffffffc00f08947 */ /* 0x004fea000383ffff */
[----:B------:R-:W-:Y:S05]  /*df50*/  BRA `(.L_x_26) ;  /* 0xffffff4000787947 */ /* 0x000fea000383ffff */
.L_x_34:
[----:B------:R-:W-:-:S07]  /*df60*/  MOV R5, R4 ;  /* 0x0000000400057202 */ /* 0x000fce0000000f00 */
.L_x_103:
[----:B-1----:R1:W2:Y:S02]  /*df70*/  SYNCS.PHASECHK.TRANS64.TRYWAIT P0, [R6+URZ], R5 ;  /* 0x00000005060075a7 */ /* 0x0022a400080011ff */
[----:B--2---:R-:W-:Y:S05]  /*df80*/  @!P0 NANOSLEEP.SYNCS 0x989680 ;  /* 0x009896800000895d */ /* 0x004fea0003900000 */
[----:B------:R-:W2:Y:S02]  /*df90*/  @!P0 SYNCS.PHASECHK.TRANS64 P0, [R6+URZ], R5 ;  /* 0x00000005060085a7 */ /* 0x000ea400080010ff */
[----:B--2---:R-:W-:Y:S05]  /*dfa0*/  @!P0 BRA `(.L_x_103) ;  /* 0xfffffffc00f08947 */ /* 0x004fea000383ffff */
[----:B------:R-:W-:Y:S05]  /*dfb0*/  BRA `(.L_x_33) ;  /* 0xffffff4400447947 */ /* 0x000fea000383ffff */
.L_x_37:
[----:B------:R-:W-:-:S07]  /*dfc0*/  MOV R9, R8 ;  /* 0x0000000800097202 */ /* 0x000fce0000000f00 */
.L_x_104:
[----:B-1----:R1:W2:Y:S02]  /*dfd0*/  SYNCS.PHASECHK.TRANS64.TRYWAIT P0, [R4+URZ], R9 ;  /* 0x00000009040075a7 */ /* 0x0022a400080011ff */
[----:B--2---:R-:W-:Y:S05]  /*dfe0*/  @!P0 NANOSLEEP.SYNCS 0x989680 ;  /* 0x009896800000895d */ /* 0x004fea0003900000 */
[----:B------:R-:W2:Y:S02]  /*dff0*/  @!P0 SYNCS.PHASECHK.TRANS64 P0, [R4+URZ], R9 ;  /* 0x00000009040085a7 */ /* 0x000ea400080010ff */
[----:B--2---:R-:W-:Y:S05]  /*e000*/  @!P0 BRA `(.L_x_104) ;  /* 0xfffffffc00f08947 */ /* 0x004fea000383ffff */
[----:B------:R-:W-:Y:S05]  /*e010*/  BRA `(.L_x_36) ;  /* 0xffffff4400c07947 */ /* 0x000fea000383ffff */
.L_x_39:
[----:B------:R-:W-:-:S07]  /*e020*/  MOV R3, UR4 ;  /* 0x0000000400037c02 */ /* 0x000fce0008000f00 */
.L_x_105:
[----:B--2---:R2:W3:Y:S02]  /*e030*/  SYNCS.PHASECHK.TRANS64.TRYWAIT P0, [R3+URZ], RZ ;  /* 0x000000ff030075a7 */ /* 0x0044e400080011ff */
[----:B---3--:R-:W-:Y:S05]  /*e040*/  @!P0 NANOSLEEP.SYNCS 0x989680 ;  /* 0x009896800000895d */ /* 0x008fea0003900000 */
[----:B------:R-:W3:Y:S02]  /*e050*/  @!P0 SYNCS.PHASECHK.TRANS64 P0, [R3+URZ], RZ ;  /* 0x000000ff030085a7 */ /* 0x000ee400080010ff */
[----:B---3--:R-:W-:Y:S05]  /*e060*/  @!P0 BRA `(.L_x_105) ;  /* 0xfffffffc00f08947 */ /* 0x008fea000383ffff */
[----:B------:R-:W-:Y:S05]  /*e070*/  BRA `(.L_x_106) ;  /* 0xffffff4c002c7947 */ /* 0x000fea000383ffff */
.L_x_40:
[----:B------:R-:W-:-:S07]  /*e080*/  MOV R3, UR4 ;  /* 0x0000000400037c02 */ /* 0x000fce0008000f00 */
.L_x_107:
[----:B--2---:R2:W3:Y:S02]  /*e090*/  SYNCS.PHASECHK.TRANS64.TRYWAIT P0, [R3+URZ+0x10], RZ ;  /* 0x000010ff030075a7 */ /* 0x0044e400080011ff */
[----:B---3--:R-:W-:Y:S05]  /*e0a0*/  @!P0 NANOSLEEP.SYNCS 0x989680 ;  /* 0x009896800000895d */ /* 0x008fea0003900000 */
[----:B------:R-:W3:Y:S02]  /*e0b0*/  @!P0 SYNCS.PHASECHK.TRANS64 P0, [R3+URZ+0x10], RZ ;  /* 0x000010ff030085a7 */ /* 0x000ee400080010ff */
[----:B---3--:R-:W-:Y:S05]  /*e0c0*/  @!P0 BRA `(.L_x_107) ;  /* 0xfffffffc00f08947 */ /* 0x008fea000383ffff */
[----:B------:R-:W-:Y:S05]  /*e0d0*/  BRA `(.L_x_108) ;  /* 0xffffff4c00e47947 */ /* 0x000fea000383ffff */
.L_x_42:
[----:B------:R-:W-:Y:S02]  /*e0e0*/  MOV R9, UR18 ;  /* 0x0000001200097c02 */ /* 0x000fe40008000f00 */
[----:B------:R-:W-:Y:S07]  /*e0f0*/  MOV R10, R11 ;  /* 0x0000000b000a7202 */ /* 0x000fee0000000f00 */
.L_x_109:
[----:B--2---:R2:W3:Y:S02]  /*e100*/  SYNCS.PHASECHK.TRANS64.TRYWAIT P0, [R9+URZ+0x10], R11 ;  /* 0x0000100b090075a7 */ /* 0x0044e400080011ff */
[----:B---3--:R-:W-:Y:S05]  /*e110*/  @!P0 NANOSLEEP.SYNCS 0x989680 ;  /* 0x009896800000895d */ /* 0x008fea0003900000 */
[----:B------:R-:W3:Y:S02]  /*e120*/  @!P0 SYNCS.PHASECHK.TRANS64 P0, [R9+URZ+0x10], R11 ;  /* 0x0000100b090085a7 */ /* 0x000ee400080010ff */
[----:B---3--:R-:W-:Y:S05]  /*e130*/  @!P0 BRA `(.L_x_109) ;  /* 0xfffffffc00f08947 */ /* 0x008fea000383ffff */
[----:B------:R-:W-:Y:S05]  /*e140*/  BRA `(.L_x_110) ;  /* 0xffffff5000887947 */ /* 0x000fea000383ffff */
.L_x_43:
[----:B------:R-:W-:Y:S02]  /*e150*/  MOV R9, UR4 ;  /* 0x0000000400097c02 */ /* 0x000fe40008000f00 */
[----:B------:R-:W-:Y:S07]  /*e160*/  MOV R13, R12 ;  /* 0x0000000c000d7202 */ /* 0x000fee0000000f00 */
.L_x_111:
[----:B--2---:R2:W3:Y:S02]  /*e170*/  SYNCS.PHASECHK.TRANS64.TRYWAIT P0, [R9+URZ+0x118], R13 ;  /* 0x0001180d090075a7 */ /* 0x0044e400080011ff */
[----:B---3--:R-:W-:Y:S05]  /*e180*/  @!P0 NANOSLEEP.SYNCS 0x989680 ;  /* 0x009896800000895d */ /* 0x008fea0003900000 */
[----:B------:R-:W3:Y:S02]  /*e190*/  @!P0 SYNCS.PHASECHK.TRANS64 P0, [R9+URZ+0x118], R13 ;  /* 0x0001180d090085a7 */ /* 0x000ee400080010ff */
[----:B---3--:R-:W-:Y:S05]  /*e1a0*/  @!P0 BRA `(.L_x_111) ;  /* 0xfffffffc00f08947 */ /* 0x008fea000383ffff */
[----:B------:R-:W-:Y:S05]  /*e1b0*/  BRA `(.L_x_112) ;  /* 0xffffff5000d07947 */ /* 0x000fea000383ffff */
.L_x_44:
[----:B------:R-:W-:Y:S02]  /*e1c0*/  MOV R9, UR4 ;  /* 0x0000000400097c02 */ /* 0x000fe40008000f00 */
[----:B------:R-:W-:Y:S07]  /*e1d0*/  MOV R13, R12 ;  /* 0x0000000c000d7202 */ /* 0x000fee0000000f00 */
.L_x_113:
[----:B--2---:R2:W3:Y:S02]  /*e1e0*/  SYNCS.PHASECHK.TRANS64.TRYWAIT P0, [R9+URZ+0x120], R13 ;  /* 0x0001200d090075a7 */ /* 0x0044e400080011ff */
[----:B---3--:R-:W-:Y:S05]  /*e1f0*/  @!P0 NANOSLEEP.SYNCS 0x989680 ;  /* 0x009896800000895d */ /* 0x008fea0003900000 */
[----:B------:R-:W3:Y:S02]  /*e200*/  @!P0 SYNCS.PHASECHK.TRANS64 P0, [R9+URZ+0x120], R13 ;  /* 0x0001200d090085a7 */ /* 0x000ee400080010ff */
[----:B---3--:R-:W-:Y:S05]  /*e210*/  @!P0 BRA `(.L_x_113) ;  /* 0xfffffffc00f08947 */ /* 0x008fea000383ffff */
[----:B------:R-:W-:Y:S05]  /*e220*/  BRA `(.L_x_114) ;  /* 0xffffff5000f87947 */ /* 0x000fea000383ffff */
.L_x_45:
[----:B--2---:R-:W-:Y:S02]  /*e230*/  MOV R9, UR32 ;  /* 0x0000002000097c02 */ /* 0x004fe40008000f00 */
[----:B------:R-:W-:Y:S07]  /*e240*/  MOV R10, R11 ;  /* 0x0000000b000a7202 */ /* 0x000fee0000000f00 */
.L_x_115:
[----:B--2---:R2:W3:Y:S02]  /*e250*/  SYNCS.PHASECHK.TRANS64.TRYWAIT P0, [R9+URZ+0x10], R11 ;  /* 0x0000100b090075a7 */ /* 0x0044e400080011ff */
[----:B---3--:R-:W-:Y:S05]  /*e260*/  @!P0 NANOSLEEP.SYNCS 0x989680 ;  /* 0x009896800000895d */ /* 0x008fea0003900000 */
[----:B------:R-:W3:Y:S02]  /*e270*/  @!P0 SYNCS.PHASECHK.TRANS64 P0, [R9+URZ+0x10], R11 ;  /* 0x0000100b090085a7 */ /* 0x000ee400080010ff */
[----:B---3--:R-:W-:Y:S05]  /*e280*/  @!P0 BRA `(.L_x_115) ;  /* 0xfffffffc00f08947 */ /* 0x008fea000383ffff */
[----:B------:R-:W-:Y:S05]  /*e290*/  BRA `(.L_x_116) ;  /* 0xffffff5000f47947 */ /* 0x000fea000383ffff */
.L_x_47:
[----:B--2---:R-:W-:Y:S02]  /*e2a0*/  MOV R3, UR7 ;  /* 0x0000000700037c02 */ /* 0x004fe40008000f00 */
[----:B------:R-:W-:-:S07]  /*e2b0*/  MOV R15, R14 ;  /* 0x0000000e000f7202 */ /* 0x000fce0000000f00 */
.L_x_117:
[----:B--2---:R2:W3:Y:S02]  /*e2c0*/  SYNCS.PHASECHK.TRANS64.TRYWAIT P0, [R3+URZ+0x10], R15 ;  /* 0x0000100f030075a7 */ /* 0x0044e400080011ff */
[----:B---3--:R-:W-:Y:S05]  /*e2d0*/  @!P0 NANOSLEEP.SYNCS 0x989680 ;  /* 0x009896800000895d */ /* 0x008fea0003900000 */
[----:B------:R-:W3:Y:S02]  /*e2e0*/  @!P0 SYNCS.PHASECHK.TRANS64 P0, [R3+URZ+0x10], R15 ;  /* 0x0000100f030085a7 */ /* 0x000ee400080010ff */
[----:B---3--:R-:W-:Y:S05]  /*e2f0*/  @!P0 BRA `(.L_x_117) ;  /* 0xfffffffc00f08947 */ /* 0x008fea000383ffff */
[----:B------:R-:W-:Y:S05]  /*e300*/  BRA `(.L_x_118) ;  /* 0xffffff5400a47947 */ /* 0x000fea000383ffff */
.L_x_48:
[----:B------:R-:W-:Y:S02]  /*e310*/  MOV R3, UR4 ;  /* 0x0000000400037c02 */ /* 0x000fe40008000f00 */
[----:B------:R-:W-:-:S07]  /*e320*/  MOV R7, R6 ;  /* 0x0000000600077202 */ /* 0x000fce0000000f00 */
.L_x_119:
[----:B--2---:R2:W3:Y:S02]  /*e330*/  SYNCS.PHASECHK.TRANS64.TRYWAIT P0, [R3+URZ+0x118], R7 ;  /* 0x00011807030075a7 */ /* 0x0044e400080011ff */
[----:B---3--:R-:W-:Y:S05]  /*e340*/  @!P0 NANOSLEEP.SYNCS 0x989680 ;  /* 0x009896800000895d */ /* 0x008fea0003900000 */
[----:B------:R-:W3:Y:S02]  /*e350*/  @!P0 SYNCS.PHASECHK.TRANS64 P0, [R3+URZ+0x118], R7 ;  /* 0x00011807030085a7 */ /* 0x000ee400080010ff */
[----:B---3--:R-:W-:Y:S05]  /*e360*/  @!P0 BRA `(.L_x_119) ;  /* 0xfffffffc00f08947 */ /* 0x008fea000383ffff */
[----:B------:R-:W-:Y:S05]  /*e370*/  BRA `(.L_x_120) ;  /* 0xffffff5400e47947 */ /* 0x000fea000383ffff */
.L_x_49:
[----:B------:R-:W-:Y:S02]  /*e380*/  MOV R3, UR4 ;  /* 0x0000000400037c02 */ /* 0x000fe40008000f00 */
[----:B------:R-:W-:-:S07]  /*e390*/  MOV R7, R6 ;  /* 0x0000000600077202 */ /* 0x000fce0000000f00 */
.L_x_121:
[----:B--2---:R2:W3:Y:S02]  /*e3a0*/  SYNCS.PHASECHK.TRANS64.TRYWAIT P0, [R3+URZ+0x120], R7 ;  /* 0x00012007030075a7 */ /* 0x0044e400080011ff */
[----:B---3--:R-:W-:Y:S05]  /*e3b0*/  @!P0 NANOSLEEP.SYNCS 0x989680 ;  /* 0x009896800000895d */ /* 0x008fea0003900000 */
[----:B------:R-:W3:Y:S02]  /*e3c0*/  @!P0 SYNCS.PHASECHK.TRANS64 P0, [R3+URZ+0x120], R7 ;  /* 0x00012007030085a7 */ /* 0x000ee400080010ff */
[----:B---3--:R-:W-:Y:S05]  /*e3d0*/  @!P0 BRA `(.L_x_121) ;  /* 0xfffffffc00f08947 */ /* 0x008fea000383ffff */
[----:B------:R-:W-:Y:S05]  /*e3e0*/  BRA `(.L_x_122) ;  /* 0xffffff58001c7947 */ /* 0x000fea000383ffff */
.L_x_50:
[----:B------:R-:W-:-:S07]  /*e3f0*/  MOV R4, UR4 ;  /* 0x0000000400047c02 */ /* 0x000fce0008000f00 */
.L_x_123:
[----:B--2---:R2:W3:Y:S02]  /*e400*/  SYNCS.PHASECHK.TRANS64.TRYWAIT P0, [R4+URZ+0x180], RZ ;  /* 0x000180ff040075a7 */ /* 0x0044e400080011ff */
[----:B---3--:R-:W-:Y:S05]  /*e410*/  @!P0 NANOSLEEP.SYNCS 0x989680 ;  /* 0x009896800000895d */ /* 0x008fea0003900000 */
[----:B------:R-:W3:Y:S02]  /*e420*/  @!P0 SYNCS.PHASECHK.TRANS64 P0, [R4+URZ+0x180], RZ ;  /* 0x000180ff040085a7 */ /* 0x000ee400080010ff */
[----:B---3--:R-:W-:Y:S05]  /*e430*/  @!P0 BRA `(.L_x_123) ;  /* 0xfffffffc00f08947 */ /* 0x008fea000383ffff */
[----:B------:R-:W-:Y:S05]  /*e440*/  BRA `(.L_x_124) ;  /* 0xffffff58005c7947 */ /* 0x000fea000383ffff */
.L_x_57:
[----:B-----5:R-:W-:-:S07]  /*e450*/  MOV R3, UR4 ;  /* 0x0000000400037c02 */ /* 0x020fce0008000f00 */
.L_x_125:
[----:B-1----:R1:W2:Y:S02]  /*e460*/  SYNCS.PHASECHK.TRANS64.TRYWAIT P1, [R3+URZ+0x150], RZ ;  /* 0x000150ff030075a7 */ /* 0x0022a400080211ff */
[----:B--2---:R-:W-:Y:S05]  /*e470*/  @!P1 NANOSLEEP.SYNCS 0x989680 ;  /* 0x009896800000995d */ /* 0x004fea0003900000 */
[----:B------:R-:W2:Y:S02]  /*e480*/  @!P1 SYNCS.PHASECHK.TRANS64 P1, [R3+URZ+0x150], RZ ;  /* 0x000150ff030095a7 */ /* 0x000ea400080210ff */
[----:B--2---:R-:W-:Y:S05]  /*e490*/  @!P1 BRA `(.L_x_125) ;  /* 0xfffffffc00f09947 */ /* 0x004fea000383ffff */
[----:B------:R-:W-:Y:S05]  /*e4a0*/  BRA `(.L_x_126) ;  /* 0xffffff6000007947 */ /* 0x000fea000383ffff */
.L_x_61:
[----:B------:R-:W-:Y:S02]  /*e4b0*/  MOV R3, UR4 ;  /* 0x0000000400037c02 */ /* 0x000fe40008000f00 */
[----:B------:R-:W-:Y:S02]  /*e4c0*/  MOV R4, 0x80000000 ;  /* 0x8000000000047802 */ /* 0x000fe40000000f00 */
[----:B------:R-:W-:-:S07]  /*e4d0*/  MOV R5, 0x80000000 ;  /* 0x8000000000057802 */ /* 0x000fce0000000f00 */
.L_x_127:
[----:B-1----:R1:W2:Y:S02]  /*e4e0*/  SYNCS.PHASECHK.TRANS64.TRYWAIT P0, [R3+URZ+0x148], R5 ;  /* 0x00014805030075a7 */ /* 0x0022a400080011ff */
[----:B--2---:R-:W-:Y:S05]  /*e4f0*/  @!P0 NANOSLEEP.SYNCS 0x989680 ;  /* 0x009896800000895d */ /* 0x004fea0003900000 */
[----:B------:R-:W2:Y:S02]  /*e500*/  @!P0 SYNCS.PHASECHK.TRANS64 P0, [R3+URZ+0x148], R5 ;  /* 0x00014805030085a7 */ /* 0x000ea400080010ff */
[----:B--2---:R-:W-:Y:S05]  /*e510*/  @!P0 BRA `(.L_x_127) ;  /* 0xfffffffc00f08947 */ /* 0x004fea000383ffff */
[----:B------:R-:W-:Y:S05]  /*e520*/  BRA `(.L_x_128) ;  /* 0xffffff6000687947 */ /* 0x000fea000383ffff */
.L_x_62:
[----:B------:R-:W-:-:S07]  /*e530*/  MOV R4, UR4 ;  /* 0x0000000400047c02 */ /* 0x000fce0008000f00 */
.L_x_129:
[----:B-1----:R1:W2:Y:S02]  /*e540*/  SYNCS.PHASECHK.TRANS64.TRYWAIT P0, [R4+URZ+0x110], RZ ;  /* 0x000110ff040075a7 */ /* 0x0022a400080011ff */
[----:B--2---:R-:W-:Y:S05]  /*e550*/  @!P0 NANOSLEEP.SYNCS 0x989680 ;  /* 0x009896800000895d */ /* 0x004fea0003900000 */
[----:B------:R-:W2:Y:S02]  /*e560*/  @!P0 SYNCS.PHASECHK.TRANS64 P0, [R4+URZ+0x110], RZ ;  /* 0x000110ff040085a7 */ /* 0x000ea400080010ff */
[----:B--2---:R-:W-:Y:S05]  /*e570*/  @!P0 BRA `(.L_x_129) ;  /* 0xfffffffc00f08947 */ /* 0x004fea000383ffff */
[----:B------:R-:W-:Y:S05]  /*e580*/  BRA `(.L_x_130) ;  /* 0xffffff6400307947 */ /* 0x000fea000383ffff */
.L_x_63:
[----:B------:R-:W-:-:S07]  /*e590*/  MOV R4, UR4 ;  /* 0x0000000400047c02 */ /* 0x000fce0008000f00 */
.L_x_131:
[----:B-1----:R1:W2:Y:S02]  /*e5a0*/  SYNCS.PHASECHK.TRANS64.TRYWAIT P1, [R4+URZ+0x148], RZ ;  /* 0x000148ff040075a7 */ /* 0x0022a400080211ff */
[----:B--2---:R-:W-:Y:S05]  /*e5b0*/  @!P1 NANOSLEEP.SYNCS 0x989680 ;  /* 0x009896800000995d */ /* 0x004fea0003900000 */
[----:B------:R-:W2:Y:S02]  /*e5c0*/  @!P1 SYNCS.PHASECHK.TRANS64 P1, [R4+URZ+0x148], RZ ;  /* 0x000148ff040095a7 */ /* 0x000ea400080210ff */
[----:B--2---:R-:W-:Y:S05]  /*e5d0*/  @!P1 BRA `(.L_x_131) ;  /* 0xfffffffc00f09947 */ /* 0x004fea000383ffff */
[----:B------:R-:W-:Y:S05]  /*e5e0*/  BRA `(.L_x_132) ;  /* 0xffffff8c00347947 */ /* 0x000fea000383ffff */
.L_x_65:
[----:B-1----:R-:W-:Y:S02]  /*e5f0*/  MOV R4, UR4 ;  /* 0x0000000400047c02 */ /* 0x002fe40008000f00 */
[----:B------:R-:W-:-:S07]  /*e600*/  MOV R7, R6 ;  /* 0x0000000600077202 */ /* 0x000fce0000000f00 */
.L_x_133:
[----:B-1----:R1:W2:Y:S02]  /*e610*/  SYNCS.PHASECHK.TRANS64.TRYWAIT P0, [R4+URZ+0x110], R7 ;  /* 0x00011007040075a7 */ /* 0x0022a400080011ff */
[----:B--2---:R-:W-:Y:S05]  /*e620*/  @!P0 NANOSLEEP.SYNCS 0x989680 ;  /* 0x009896800000895d */ /* 0x004fea0003900000 */
[----:B------:R-:W2:Y:S02]  /*e630*/  @!P0 SYNCS.PHASECHK.TRANS64 P0, [R4+URZ+0x110], R7 ;  /* 0x00011007040085a7 */ /* 0x000ea400080010ff */
[----:B--2---:R-:W-:Y:S05]  /*e640*/  @!P0 BRA `(.L_x_133) ;  /* 0xfffffffc00f08947 */ /* 0x004fea000383ffff */
[----:B------:R-:W-:Y:S05]  /*e650*/  BRA `(.L_x_134) ;  /* 0xffffff8c00647947 */ /* 0x000fea000383ffff */
.L_x_66:
[----:B------:R-:W-:Y:S02]  /*e660*/  MOV R4, UR4 ;  /* 0x0000000400047c02 */ /* 0x000fe40008000f00 */
[----:B------:R-:W-:-:S07]  /*e670*/  MOV R155, R154 ;  /* 0x0000009a009b7202 */ /* 0x000fce0000000f00 */
.L_x_135:
[----:B-1----:R1:W2:Y:S02]  /*e680*/  SYNCS.PHASECHK.TRANS64.TRYWAIT P0, [R4+URZ+0x148], R155 ;  /* 0x0001489b040075a7 */ /* 0x0022a400080011ff */
[----:B--2---:R-:W-:Y:S05]  /*e690*/  @!P0 NANOSLEEP.SYNCS 0x989680 ;  /* 0x009896800000895d */ /* 0x004fea0003900000 */
[----:B------:R-:W2:Y:S02]  /*e6a0*/  @!P0 SYNCS.PHASECHK.TRANS64 P0, [R4+URZ+0x148], R155 ;  /* 0x0001489b040085a7 */ /* 0x000ea400080010ff */
[----:B--2---:R-:W-:Y:S05]  /*e6b0*/  @!P0 BRA `(.L_x_135) ;  /* 0xfffffffc00f08947 */ /* 0x004fea000383ffff */
[----:B------:R-:W-:Y:S05]  /*e6c0*/  BRA `(.L_x_136) ;  /* 0xffffffb000407947 */ /* 0x000fea000383ffff */
.L_x_69:
[----:B------:R-:W-:Y:S02]  /*e6d0*/  MOV R4, UR7 ;  /* 0x0000000700047c02 */ /* 0x000fe40008000f00 */
[----:B------:R-:W-:-:S07]  /*e6e0*/  MOV R7, R6 ;  /* 0x0000000600077202 */ /* 0x000fce0000000f00 */
.L_x_137:
[----:B-1----:R1:W2:Y:S02]  /*e6f0*/  SYNCS.PHASECHK.TRANS64.TRYWAIT P0, [R4+URZ+0x110], R7 ;  /* 0x00011007040075a7 */ /* 0x0022a400080011ff */
[----:B--2---:R-:W-:Y:S05]  /*e700*/  @!P0 NANOSLEEP.SYNCS 0x989680 ;  /* 0x009896800000895d */ /* 0x004fea0003900000 */
[----:B------:R-:W2:Y:S02]  /*e710*/  @!P0 SYNCS.PHASECHK.TRANS64 P0, [R4+URZ+0x110], R7 ;  /* 0x00011007040085a7 */ /* 0x000ea400080010ff */
[----:B--2---:R-:W-:Y:S05]  /*e720*/  @!P0 BRA `(.L_x_137) ;  /* 0xfffffffc00f08947 */ /* 0x004fea000383ffff */
[----:B------:R-:W-:Y:S05]  /*e730*/  BRA `(.L_x_138) ;  /* 0xffffffb400a87947 */ /* 0x000fea000383ffff */
.L_x_70:
[----:B------:R-:W-:Y:S02]  /*e740*/  MOV R4, UR7 ;  /* 0x0000000700047c02 */ /* 0x000fe40008000f00 */
[----:B------:R-:W-:-:S07]  /*e750*/  MOV R38, R39 ;  /* 0x0000002700267202 */ /* 0x000fce0000000f00 */
.L_x_139:
[----:B-1----:R1:W2:Y:S02]  /*e760*/  SYNCS.PHASECHK.TRANS64.TRYWAIT P0, [R4+URZ+0x148], R39 ;  /* 0x00014827040075a7 */ /* 0x0022a400080011ff */
[----:B--2---:R-:W-:Y:S05]  /*e770*/  @!P0 NANOSLEEP.SYNCS 0x989680 ;  /* 0x009896800000895d */ /* 0x004fea0003900000 */
[----:B------:R-:W2:Y:S02]  /*e780*/  @!P0 SYNCS.PHASECHK.TRANS64 P0, [R4+URZ+0x148], R39 ;  /* 0x00014827040085a7 */ /* 0x000ea400080010ff */
[----:B--2---:R-:W-:Y:S05]  /*e790*/  @!P0 BRA `(.L_x_139) ;  /* 0xfffffffc00f08947 */ /* 0x004fea000383ffff */
[----:B------:R-:W-:Y:S05]  /*e7a0*/  BRA `(.L_x_140) ;  /* 0xffffffcc00b47947 */ /* 0x000fea000383ffff */
.L_x_72:
[----:B------:R-:W-:-:S07]  /*e7b0*/  MOV R135, R134 ;  /* 0x0000008600877202 */ /* 0x000fce0000000f00 */
.L_x_141:
[----:B--2---:R2:W3:Y:S02]  /*e7c0*/  SYNCS.PHASECHK.TRANS64.TRYWAIT P0, [R3+URZ+0x148], R135 ;  /* 0x00014887030075a7 */ /* 0x0044e400080011ff */
[----:B---3--:R-:W-:Y:S05]  /*e7d0*/  @!P0 NANOSLEEP.SYNCS 0x989680 ;  /* 0x009896800000895d */ /* 0x008fea0003900000 */
[----:B------:R-:W3:Y:S02]  /*e7e0*/  @!P0 SYNCS.PHASECHK.TRANS64 P0, [R3+URZ+0x148], R135 ;  /* 0x00014887030085a7 */ /* 0x000ee400080010ff */
[----:B---3--:R-:W-:Y:S05]  /*e7f0*/  @!P0 BRA `(.L_x_141) ;  /* 0xfffffffc00f08947 */ /* 0x008fea000383ffff */
[----:B------:R-:W-:Y:S05]  /*e800*/  BRA `(.L_x_142) ;  /* 0xffffffd000fc7947 */ /* 0x000fea000383ffff */
.L_x_81:
[----:B-1----:R1:W2:Y:S02]  /*e810*/  SYNCS.PHASECHK.TRANS64.TRYWAIT P0, [R38+URZ+0x130], RZ ;  /* 0x000130ff260075a7 */ /* 0x0022a400080011ff */
[----:B--2---:R-:W-:Y:S05]  /*e820*/  @!P0 NANOSLEEP.SYNCS 0x989680 ;  /* 0x009896800000895d */ /* 0x004fea0003900000 */
[----:B------:R-:W2:Y:S02]  /*e830*/  @!P0 SYNCS.PHASECHK.TRANS64 P0, [R38+URZ+0x130], RZ ;  /* 0x000130ff260085a7 */ /* 0x000ea400080010ff */
[----:B--2---:R-:W-:Y:S05]  /*e840*/  @!P0 BRA `(.L_x_81) ;  /* 0xfffffffc00f08947 */ /* 0x004fea000383ffff */
[----:B------:R-:W-:Y:S05]  /*e850*/  BRA `(.L_x_143) ;  /* 0xffffffe000a87947 */ /* 0x000fea000383ffff */
.L_x_82:
[----:B------:R-:W-:Y:S01]  /*e860*/  HFMA2 R4, -RZ, RZ, -0.0 , 0 ;  /* 0x80000000ff047431 */ /* 0x000fe200000001ff */
[----:B------:R-:W-:-:S07]  /*e870*/  MOV R5, 0x80000000 ;  /* 0x8000000000057802 */ /* 0x000fce0000000f00 */
.L_x_144:
[----:B--2---:R2:W4:Y:S02]  /*e880*/  SYNCS.PHASECHK.TRANS64.TRYWAIT P0, [R38+URZ+0x158], R5 ;  /* 0x00015805260075a7 */ /* 0x00452400080011ff */
[----:B----4-:R-:W-:Y:S05]  /*e890*/  @!P0 NANOSLEEP.SYNCS 0x989680 ;  /* 0x009896800000895d */ /* 0x010fea0003900000 */
[----:B------:R-:W4:Y:S02]  /*e8a0*/  @!P0 SYNCS.PHASECHK.TRANS64 P0, [R38+URZ+0x158], R5 ;  /* 0x00015805260085a7 */ /* 0x000f2400080010ff */
[----:B----4-:R-:W-:Y:S05]  /*e8b0*/  @!P0 BRA `(.L_x_144) ;  /* 0xfffffffc00f08947 */ /* 0x010fea000383ffff */
[----:B------:R-:W-:Y:S05]  /*e8c0*/  BRA `(.L_x_145) ;  /* 0xffffffe000a47947 */ /* 0x000fea000383ffff */
.L_x_84:
[----:B-123--:R-:W-:Y:S02]  /*e8d0*/  MOV R2, UR4 ;  /* 0x0000000400027c02 */ /* 0x00efe40008000f00 */
[----:B------:R-:W-:-:S07]  /*e8e0*/  MOV R7, R6 ;  /* 0x0000000600077202 */ /* 0x000fce0000000f00 */
.L_x_146:
[----:B-1----:R1:W2:Y:S02]  /*e8f0*/  SYNCS.PHASECHK.TRANS64.TRYWAIT P0, [R2+URZ+0x158], R7 ;  /* 0x00015807020075a7 */ /* 0x0022a400080011ff */
[----:B--2---:R-:W-:Y:S05]  /*e900*/  @!P0 NANOSLEEP.SYNCS 0x989680 ;  /* 0x009896800000895d */ /* 0x004fea0003900000 */
[----:B------:R-:W2:Y:S02]  /*e910*/  @!P0 SYNCS.PHASECHK.TRANS64 P0, [R2+URZ+0x158], R7 ;  /* 0x00015807020085a7 */ /* 0x000ea400080010ff */
[----:B--2---:R-:W-:Y:S05]  /*e920*/  @!P0 BRA `(.L_x_146) ;  /* 0xfffffffc00f08947 */ /* 0x004fea000383ffff */
[----:B------:R-:W-:Y:S05]  /*e930*/  BRA `(.L_x_147) ;  /* 0xfffffff000207947 */ /* 0x000fea000383ffff */
        .weak           $__internal_0_$__cuda_sm10x_tcgen05_guardrail_trap_col_being_dealloced_not_returned_by_alloc
        .type           $__internal_0_$__cuda_sm10x_tcgen05_guardrail_trap_col_being_dealloced_not_returned_by_alloc,@function
        .size           $__internal_0_$__cuda_sm10x_tcgen05_guardrail_trap_col_being_dealloced_not_returned_by_alloc,($__internal_1_$__cuda_sm10x_tcgen05_guardrail_trap_phase_invalid_during_alloc - $__internal_0_$__cuda_sm10x_tcgen05_guardrail_trap_col_being_dealloced_not_returned_by_alloc)
$__internal_0_$__cuda_sm10x_tcgen05_guardrail_trap_col_being_dealloced_not_returned_by_alloc:
[----:B------:R-:W-:Y:S05]  /*e940*/  BPT.TRAP 0x1 ;  /* 0x000000040000795c */ /* 0x000fea0000300000 */
[----:B------:R-:W-:-:S04]  /*e950*/  HFMA2 R5, -RZ, RZ, 0, 0 ;  /* 0x00000000ff057431 */ /* 0x000fc800000001ff */
[----:B------:R-:W-:Y:S05]  /*e960*/  RET.REL.NODEC R4 `(kernel_cutlass_kernel_flash_attncuteflash_fwd_sm100FlashAttentionForwardSm100_object_at__tensor0000o19211101213_tensor0000o19211101213_tensor0000o12810111213_tensor0000o12811101213_tensor_0) ;  /* 0xffffff1404a47950 */ /* 0x000fea0003c3ffff */
        .weak           $__internal_1_$__cuda_sm10x_tcgen05_guardrail_trap_phase_invalid_during_alloc
        .type           $__internal_1_$__cuda_sm10x_tcgen05_guardrail_trap_phase_invalid_during_alloc,@function
        .size           $__internal_1_$__cuda_sm10x_tcgen05_guardrail_trap_phase_invalid_during_alloc,($__internal_2_$__cuda_sm10x_tcgen05_guardrail_trap_unallocated_columns_being_dealloced - $__internal_1_$__cuda_sm10x_tcgen05_guardrail_trap_phase_invalid_during_alloc)
$__internal_1_$__cuda_sm10x_tcgen05_guardrail_trap_phase_invalid_during_alloc:
[----:B------:R-:W-:Y:S05]  /*e970*/  BPT.TRAP 0x1 ;  /* 0x000000040000795c */ /* 0x000fea0000300000 */
[----:B------:R-:W-:-:S04]  /*e980*/  MOV R5, 0x0 ;  /* 0x0000000000057802 */ /* 0x000fc80000000f00 */
[----:B------:R-:W-:Y:S05]  /*e990*/  RET.REL.NODEC R4 `(kernel_cutlass_kernel_flash_attncuteflash_fwd_sm100FlashAttentionForwardSm100_object_at__tensor0000o19211101213_tensor0000o19211101213_tensor0000o12810111213_tensor0000o12811101213_tensor_0) ;  /* 0xffffff1404987950 */ /* 0x000fea0003c3ffff */
        .weak           $__internal_2_$__cuda_sm10x_tcgen05_guardrail_trap_unallocated_columns_being_dealloced
        .type           $__internal_2_$__cuda_sm10x_tcgen05_guardrail_trap_unallocated_columns_being_dealloced,@function
        .size           $__internal_2_$__cuda_sm10x_tcgen05_guardrail_trap_unallocated_columns_being_dealloced,(.L_x_166 - $__internal_2_$__cuda_sm10x_tcgen05_guardrail_trap_unallocated_columns_being_dealloced)
$__internal_2_$__cuda_sm10x_tcgen05_guardrail_trap_unallocated_columns_being_dealloced:
[----:B------:R-:W-:Y:S05]  /*e9a0*/  BPT.TRAP 0x1 ;  /* 0x000000040000795c */ /* 0x000fea0000300000 */
[----:B------:R-:W-:-:S04]  /*e9b0*/  HFMA2 R5, -RZ, RZ, 0, 0 ;  /* 0x00000000ff057431 */ /* 0x000fc800000001ff */
[----:B------:R-:W-:Y:S05]  /*e9c0*/  RET.REL.NODEC R4 `(kernel_cutlass_kernel_flash_attncuteflash_fwd_sm100FlashAttentionForwardSm100_object_at__tensor0000o19211101213_tensor0000o19211101213_tensor0000o12810111213_tensor0000o12811101213_tensor_0) ;  /* 0xffffff14048c7950 */ /* 0x000fea0003c3ffff */
.L_x_148:
[----:B------:R-:W-:-:S00]  /*e9d0*/  BRA `(.L_x_148) ;  /* 0xfffffffc00fc7947 */ /* 0x000fc0000383ffff */
[----:B------:R-:W-:-:S00]  /*e9e0*/  NOP ;  /* 0x0000000000007918 */ /* 0x000fc00000000000 */
        /* <DEDUP_REMOVED lines=9> */
.L_x_166:


//--------------------- .nv.shared.kernel_cutlass_kernel_flash_attncuteflash_fwd_sm100FlashAttentionForwardSm100_object_at__tensor0000o19211101213_tensor0000o19211101213_tensor0000o12810111213_tensor0000o12811101213_tensor_0 --------------------------
	.section	.nv.shared.kernel_cutlass_kernel_flash_attncuteflash_fwd_sm100FlashAttentionForwardSm100_object_at__tensor0000o19211101213_tensor0000o19211101213_tensor0000o12810111213_tensor0000o12811101213_tensor_0,"aw",@nobits
	.sectionflags	@""
	.align	1024
	.zero		1024


//--------------------- .nv.shared.reserved.0     --------------------------
	.section	.nv.shared.reserved.0,"aw",@nobits
	.align	8
	.weak		__nv_reservedSMEM_offset_0_alias
	.size		__nv_reservedSMEM_offset_0_alias, 0, 64
	.other		__nv_reservedSMEM_offset_0_alias,@"STO_CUDA_RESERVED_SHARED STV_DEFAULT"
__nv_reservedSMEM_offset_0_alias:
	.zero		0
.nv.shared.reserved.0:
	.zero		64
	.weak		__nv_reservedSMEM_allocation_phase
	.type		__nv_reservedSMEM_allocation_phase,@object
	.size		__nv_reservedSMEM_allocation_phase,(.L_0 - __nv_reservedSMEM_allocation_phase)
__nv_reservedSMEM_allocation_phase:
	.zero		1
.L_0:
	.zero		7
	.weak		__nv_reservedSMEM_devtool_atexit_pc
	.type		__nv_reservedSMEM_devtool_atexit_pc,@object
	.size		__nv_reservedSMEM_devtool_atexit_pc,(__nv_reservedSMEM_allocation_mask - __nv_reservedSMEM_devtool_atexit_pc)
__nv_reservedSMEM_devtool_atexit_pc:
	.zero		8
	.weak		__nv_reservedSMEM_allocation_mask
	.type		__nv_reservedSMEM_allocation_mask,@object
	.size		__nv_reservedSMEM_allocation_mask,(.L_2 - __nv_reservedSMEM_allocation_mask)
__nv_reservedSMEM_allocation_mask:
	.zero		4
.L_2:
	.zero		4
	.weak		__nv_reservedSMEM_tmem_allocation_pipeline_mbarrier
	.type		__nv_reservedSMEM_tmem_allocation_pipeline_mbarrier,@object
	.size		__nv_reservedSMEM_tmem_allocation_pipeline_mbarrier,(__nv_reservedSMEM_tmem_allocation_pipeline_mbarrier_parity - __nv_reservedSMEM_tmem_allocation_pipeline_mbarrier)
__nv_reservedSMEM_tmem_allocation_pipeline_mbarrier:
	.zero		8
	.weak		__nv_reservedSMEM_tmem_allocation_pipeline_mbarrier_parity
	.type		__nv_reservedSMEM_tmem_allocation_pipeline_mbarrier_parity,@object
	.size		__nv_reservedSMEM_tmem_allocation_pipeline_mbarrier_parity,(.L_4 - __nv_reservedSMEM_tmem_allocation_pipeline_mbarrier_parity)
__nv_reservedSMEM_tmem_allocation_pipeline_mbarrier_parity:
	.zero		4
.L_4:


//--------------------- .nv.constant0.kernel_cutlass_kernel_flash_attncuteflash_fwd_sm100FlashAttentionForwardSm100_object_at__tensor0000o19211101213_tensor0000o19211101213_tensor0000o12810111213_tensor0000o12811101213_tensor_0 --------------------------
	.section	.nv.constant0.kernel_cutlass_kernel_flash_attncuteflash_fwd_sm100FlashAttentionForwardSm100_object_at__tensor0000o19211101213_tensor0000o19211101213_tensor0000o12810111213_tensor0000o12811101213_tensor_0,"a",@progbits
	.sectionflags	@""
	.align	4
.nv.constant0.kernel_cutlass_kernel_flash_attncuteflash_fwd_sm100FlashAttentionForwardSm100_object_at__tensor0000o19211101213_tensor0000o19211101213_tensor0000o12810111213_tensor0000o12811101213_tensor_0:
	.zero		1640


//--------------------- SYMBOLS --------------------------

	.type		.nv.reservedSmem.offset0,@object
	.size		.nv.reservedSmem.offset0,0x4
	.type		.nv.reservedSmem.cap,@object
	.size		.nv.reservedSmem.cap,0x4
